//
// Generated by NVIDIA NVVM Compiler
//
// Compiler Build ID: CL-36424714
// Cuda compilation tools, release 13.0, V13.0.88
// Based on NVVM 20.0.0
//

.version 9.0
.target sm_100
.address_size 64

	// .globl	emd_batch_f32
.func  (.param .align 16 .b8 func_retval0[16]) __internal_trig_reduction_slowpathd
(
	.param .b64 __internal_trig_reduction_slowpathd_param_0
)
;
.global .align 8 .b8 __cudart_i2opi_d[144] = {8, 93, 141, 31, 177, 95, 251, 107, 234, 146, 82, 138, 247, 57, 7, 61, 123, 241, 229, 235, 199, 186, 39, 117, 45, 234, 95, 158, 102, 63, 70, 79, 183, 9, 203, 39, 207, 126, 54, 109, 31, 109, 10, 90, 139, 17, 47, 239, 15, 152, 5, 222, 255, 151, 248, 31, 59, 40, 249, 189, 139, 95, 132, 156, 244, 57, 83, 131, 57, 214, 145, 57, 65, 126, 95, 180, 38, 112, 156, 233, 132, 68, 187, 46, 245, 53, 130, 232, 62, 167, 41, 177, 28, 235, 29, 254, 28, 146, 209, 9, 234, 46, 73, 6, 224, 210, 77, 66, 58, 110, 36, 183, 97, 197, 187, 222, 171, 99, 81, 254, 65, 144, 67, 60, 153, 149, 98, 219, 192, 221, 52, 245, 209, 87, 39, 252, 41, 21, 68, 78, 110, 131, 249, 162};
.global .align 16 .b8 __cudart_sin_cos_coeffs[128] = {70, 210, 176, 44, 241, 229, 90, 190, 146, 227, 172, 105, 227, 29, 199, 62, 161, 98, 219, 25, 160, 1, 42, 191, 24, 8, 17, 17, 17, 17, 129, 63, 84, 85, 85, 85, 85, 85, 197, 191, 0, 0, 0, 0, 0, 0, 0, 0, 0, 0, 0, 0, 0, 0, 0, 0, 100, 129, 253, 32, 131, 255, 168, 189, 40, 133, 239, 193, 167, 238, 33, 62, 217, 230, 6, 142, 79, 126, 146, 190, 233, 188, 221, 25, 160, 1, 250, 62, 71, 93, 193, 22, 108, 193, 86, 191, 81, 85, 85, 85, 85, 85, 165, 63, 0, 0, 0, 0, 0, 0, 224, 191, 0, 0, 0, 0, 0, 0, 240, 63};

.visible .entry emd_batch_f32(
	.param .u64 .ptr .align 1 emd_batch_f32_param_0,
	.param .u64 .ptr .align 1 emd_batch_f32_param_1,
	.param .u64 .ptr .align 1 emd_batch_f32_param_2,
	.param .u64 .ptr .align 1 emd_batch_f32_param_3,
	.param .u32 emd_batch_f32_param_4,
	.param .u32 emd_batch_f32_param_5,
	.param .u32 emd_batch_f32_param_6,
	.param .u64 .ptr .align 1 emd_batch_f32_param_7,
	.param .u64 .ptr .align 1 emd_batch_f32_param_8,
	.param .u64 .ptr .align 1 emd_batch_f32_param_9,
	.param .u32 emd_batch_f32_param_10,
	.param .u64 .ptr .align 1 emd_batch_f32_param_11,
	.param .u64 .ptr .align 1 emd_batch_f32_param_12,
	.param .u64 .ptr .align 1 emd_batch_f32_param_13
)
{
	.reg .pred 	%p<69>;
	.reg .b32 	%r<141>;
	.reg .b32 	%f<36>;
	.reg .b64 	%rd<152>;
	.reg .b64 	%fd<222>;

	ld.param.u64 	%rd36, [emd_batch_f32_param_0];
	ld.param.u64 	%rd37, [emd_batch_f32_param_1];
	ld.param.u64 	%rd38, [emd_batch_f32_param_2];
	ld.param.u64 	%rd39, [emd_batch_f32_param_3];
	ld.param.u32 	%r72, [emd_batch_f32_param_4];
	ld.param.u32 	%r75, [emd_batch_f32_param_5];
	ld.param.u32 	%r135, [emd_batch_f32_param_6];
	ld.param.u64 	%rd40, [emd_batch_f32_param_7];
	ld.param.u64 	%rd41, [emd_batch_f32_param_8];
	ld.param.u64 	%rd42, [emd_batch_f32_param_9];
	ld.param.u32 	%r74, [emd_batch_f32_param_10];
	ld.param.u64 	%rd44, [emd_batch_f32_param_11];
	ld.param.u64 	%rd45, [emd_batch_f32_param_12];
	cvta.to.global.u64 	%rd1, %rd45;
	cvta.to.global.u64 	%rd2, %rd44;
	cvta.to.global.u64 	%rd3, %rd36;
	mov.u32 	%r76, %ctaid.x;
	mov.u32 	%r77, %ntid.x;
	mov.u32 	%r78, %tid.x;
	mad.lo.s32 	%r1, %r76, %r77, %r78;
	setp.ge.s32 	%p1, %r1, %r75;
	@%p1 bra 	$L__BB0_72;
	cvta.to.global.u64 	%rd4, %rd40;
	cvta.to.global.u64 	%rd5, %rd42;
	cvta.to.global.u64 	%rd6, %rd41;
	mul.lo.s32 	%r2, %r72, %r1;
	mul.wide.s32 	%rd46, %r2, 4;
	add.s64 	%rd7, %rd4, %rd46;
	add.s64 	%rd8, %rd6, %rd46;
	add.s64 	%rd9, %rd5, %rd46;
	setp.lt.s32 	%p2, %r72, 1;
	@%p2 bra 	$L__BB0_38;
	and.b32  	%r3, %r72, 15;
	setp.lt.u32 	%p3, %r72, 16;
	mov.b32 	%r116, 0;
	@%p3 bra 	$L__BB0_5;
	and.b32  	%r116, %r72, 2147483632;
	neg.s32 	%r120, %r116;
	add.s64 	%rd48, %rd46, %rd4;
	add.s64 	%rd145, %rd48, 32;
$L__BB0_4:
	.pragma "nounroll";
	mov.b32 	%r80, 2147483647;
	st.global.u32 	[%rd145+-32], %r80;
	st.global.u32 	[%rd145+-28], %r80;
	st.global.u32 	[%rd145+-24], %r80;
	st.global.u32 	[%rd145+-20], %r80;
	st.global.u32 	[%rd145+-16], %r80;
	st.global.u32 	[%rd145+-12], %r80;
	st.global.u32 	[%rd145+-8], %r80;
	st.global.u32 	[%rd145+-4], %r80;
	st.global.u32 	[%rd145], %r80;
	st.global.u32 	[%rd145+4], %r80;
	st.global.u32 	[%rd145+8], %r80;
	st.global.u32 	[%rd145+12], %r80;
	st.global.u32 	[%rd145+16], %r80;
	st.global.u32 	[%rd145+20], %r80;
	st.global.u32 	[%rd145+24], %r80;
	st.global.u32 	[%rd145+28], %r80;
	add.s32 	%r120, %r120, 16;
	add.s64 	%rd145, %rd145, 64;
	setp.eq.s32 	%p4, %r120, 0;
	@%p4 bra 	$L__BB0_5;
	bra.uni 	$L__BB0_4;
$L__BB0_5:
	setp.eq.s32 	%p5, %r3, 0;
	@%p5 bra 	$L__BB0_14;
	and.b32  	%r7, %r72, 7;
	setp.lt.u32 	%p6, %r3, 8;
	@%p6 bra 	$L__BB0_8;
	mul.wide.u32 	%rd49, %r116, 4;
	add.s64 	%rd50, %rd7, %rd49;
	mov.b32 	%r81, 2147483647;
	st.global.u32 	[%rd50], %r81;
	st.global.u32 	[%rd50+4], %r81;
	st.global.u32 	[%rd50+8], %r81;
	st.global.u32 	[%rd50+12], %r81;
	st.global.u32 	[%rd50+16], %r81;
	st.global.u32 	[%rd50+20], %r81;
	st.global.u32 	[%rd50+24], %r81;
	st.global.u32 	[%rd50+28], %r81;
	add.s32 	%r116, %r116, 8;
$L__BB0_8:
	setp.eq.s32 	%p7, %r7, 0;
	@%p7 bra 	$L__BB0_14;
	and.b32  	%r10, %r72, 3;
	setp.lt.u32 	%p8, %r7, 4;
	@%p8 bra 	$L__BB0_11;
	mul.wide.u32 	%rd51, %r116, 4;
	add.s64 	%rd52, %rd7, %rd51;
	mov.b32 	%r82, 2147483647;
	st.global.u32 	[%rd52], %r82;
	st.global.u32 	[%rd52+4], %r82;
	st.global.u32 	[%rd52+8], %r82;
	st.global.u32 	[%rd52+12], %r82;
	add.s32 	%r116, %r116, 4;
$L__BB0_11:
	setp.eq.s32 	%p9, %r10, 0;
	@%p9 bra 	$L__BB0_14;
	mul.wide.u32 	%rd54, %r116, 4;
	add.s64 	%rd55, %rd46, %rd54;
	add.s64 	%rd144, %rd4, %rd55;
	neg.s32 	%r119, %r10;
$L__BB0_13:
	.pragma "nounroll";
	mov.b32 	%r83, 2147483647;
	st.global.u32 	[%rd144], %r83;
	add.s64 	%rd144, %rd144, 4;
	add.s32 	%r119, %r119, 1;
	setp.ne.s32 	%p10, %r119, 0;
	@%p10 bra 	$L__BB0_13;
$L__BB0_14:
	setp.lt.u32 	%p11, %r72, 16;
	mov.b32 	%r121, 0;
	@%p11 bra 	$L__BB0_17;
	and.b32  	%r121, %r72, 2147483632;
	neg.s32 	%r125, %r121;
	add.s64 	%rd57, %rd46, %rd6;
	add.s64 	%rd147, %rd57, 32;
$L__BB0_16:
	.pragma "nounroll";
	mov.b32 	%r85, 2147483647;
	st.global.u32 	[%rd147+-32], %r85;
	st.global.u32 	[%rd147+-28], %r85;
	st.global.u32 	[%rd147+-24], %r85;
	st.global.u32 	[%rd147+-20], %r85;
	st.global.u32 	[%rd147+-16], %r85;
	st.global.u32 	[%rd147+-12], %r85;
	st.global.u32 	[%rd147+-8], %r85;
	st.global.u32 	[%rd147+-4], %r85;
	st.global.u32 	[%rd147], %r85;
	st.global.u32 	[%rd147+4], %r85;
	st.global.u32 	[%rd147+8], %r85;
	st.global.u32 	[%rd147+12], %r85;
	st.global.u32 	[%rd147+16], %r85;
	st.global.u32 	[%rd147+20], %r85;
	st.global.u32 	[%rd147+24], %r85;
	st.global.u32 	[%rd147+28], %r85;
	add.s32 	%r125, %r125, 16;
	add.s64 	%rd147, %rd147, 64;
	setp.eq.s32 	%p12, %r125, 0;
	@%p12 bra 	$L__BB0_17;
	bra.uni 	$L__BB0_16;
$L__BB0_17:
	setp.eq.s32 	%p13, %r3, 0;
	@%p13 bra 	$L__BB0_26;
	and.b32  	%r21, %r72, 7;
	setp.lt.u32 	%p14, %r3, 8;
	@%p14 bra 	$L__BB0_20;
	mul.wide.u32 	%rd58, %r121, 4;
	add.s64 	%rd59, %rd8, %rd58;
	mov.b32 	%r86, 2147483647;
	st.global.u32 	[%rd59], %r86;
	st.global.u32 	[%rd59+4], %r86;
	st.global.u32 	[%rd59+8], %r86;
	st.global.u32 	[%rd59+12], %r86;
	st.global.u32 	[%rd59+16], %r86;
	st.global.u32 	[%rd59+20], %r86;
	st.global.u32 	[%rd59+24], %r86;
	st.global.u32 	[%rd59+28], %r86;
	add.s32 	%r121, %r121, 8;
$L__BB0_20:
	setp.eq.s32 	%p15, %r21, 0;
	@%p15 bra 	$L__BB0_26;
	and.b32  	%r24, %r72, 3;
	setp.lt.u32 	%p16, %r21, 4;
	@%p16 bra 	$L__BB0_23;
	mul.wide.u32 	%rd60, %r121, 4;
	add.s64 	%rd61, %rd8, %rd60;
	mov.b32 	%r87, 2147483647;
	st.global.u32 	[%rd61], %r87;
	st.global.u32 	[%rd61+4], %r87;
	st.global.u32 	[%rd61+8], %r87;
	st.global.u32 	[%rd61+12], %r87;
	add.s32 	%r121, %r121, 4;
$L__BB0_23:
	setp.eq.s32 	%p17, %r24, 0;
	@%p17 bra 	$L__BB0_26;
	mul.wide.u32 	%rd63, %r121, 4;
	add.s64 	%rd64, %rd46, %rd63;
	add.s64 	%rd146, %rd6, %rd64;
	neg.s32 	%r124, %r24;
$L__BB0_25:
	.pragma "nounroll";
	mov.b32 	%r88, 2147483647;
	st.global.u32 	[%rd146], %r88;
	add.s64 	%rd146, %rd146, 4;
	add.s32 	%r124, %r124, 1;
	setp.ne.s32 	%p18, %r124, 0;
	@%p18 bra 	$L__BB0_25;
$L__BB0_26:
	setp.lt.u32 	%p19, %r72, 16;
	mov.b32 	%r127, 0;
	@%p19 bra 	$L__BB0_29;
	and.b32  	%r127, %r72, 2147483632;
	neg.s32 	%r126, %r127;
	add.s64 	%rd66, %rd46, %rd5;
	add.s64 	%rd148, %rd66, 32;
$L__BB0_28:
	.pragma "nounroll";
	mov.b32 	%r90, 2147483647;
	st.global.u32 	[%rd148+-32], %r90;
	st.global.u32 	[%rd148+-28], %r90;
	st.global.u32 	[%rd148+-24], %r90;
	st.global.u32 	[%rd148+-20], %r90;
	st.global.u32 	[%rd148+-16], %r90;
	st.global.u32 	[%rd148+-12], %r90;
	st.global.u32 	[%rd148+-8], %r90;
	st.global.u32 	[%rd148+-4], %r90;
	st.global.u32 	[%rd148], %r90;
	st.global.u32 	[%rd148+4], %r90;
	st.global.u32 	[%rd148+8], %r90;
	st.global.u32 	[%rd148+12], %r90;
	st.global.u32 	[%rd148+16], %r90;
	st.global.u32 	[%rd148+20], %r90;
	st.global.u32 	[%rd148+24], %r90;
	st.global.u32 	[%rd148+28], %r90;
	add.s32 	%r126, %r126, 16;
	add.s64 	%rd148, %rd148, 64;
	setp.ne.s32 	%p20, %r126, 0;
	@%p20 bra 	$L__BB0_28;
$L__BB0_29:
	setp.eq.s32 	%p21, %r3, 0;
	@%p21 bra 	$L__BB0_38;
	and.b32  	%r37, %r72, 7;
	setp.lt.u32 	%p22, %r3, 8;
	@%p22 bra 	$L__BB0_32;
	mul.wide.u32 	%rd67, %r127, 4;
	add.s64 	%rd68, %rd9, %rd67;
	mov.b32 	%r91, 2147483647;
	st.global.u32 	[%rd68], %r91;
	st.global.u32 	[%rd68+4], %r91;
	st.global.u32 	[%rd68+8], %r91;
	st.global.u32 	[%rd68+12], %r91;
	st.global.u32 	[%rd68+16], %r91;
	st.global.u32 	[%rd68+20], %r91;
	st.global.u32 	[%rd68+24], %r91;
	st.global.u32 	[%rd68+28], %r91;
	add.s32 	%r127, %r127, 8;
$L__BB0_32:
	setp.eq.s32 	%p23, %r37, 0;
	@%p23 bra 	$L__BB0_38;
	and.b32  	%r40, %r72, 3;
	setp.lt.u32 	%p24, %r37, 4;
	@%p24 bra 	$L__BB0_35;
	mul.wide.u32 	%rd69, %r127, 4;
	add.s64 	%rd70, %rd9, %rd69;
	mov.b32 	%r92, 2147483647;
	st.global.u32 	[%rd70], %r92;
	st.global.u32 	[%rd70+4], %r92;
	st.global.u32 	[%rd70+8], %r92;
	st.global.u32 	[%rd70+12], %r92;
	add.s32 	%r127, %r127, 4;
$L__BB0_35:
	setp.eq.s32 	%p25, %r40, 0;
	@%p25 bra 	$L__BB0_38;
	mul.wide.u32 	%rd72, %r127, 4;
	add.s64 	%rd73, %rd46, %rd72;
	add.s64 	%rd149, %rd5, %rd73;
	neg.s32 	%r130, %r40;
$L__BB0_37:
	.pragma "nounroll";
	mov.b32 	%r93, 2147483647;
	st.global.u32 	[%rd149], %r93;
	add.s64 	%rd149, %rd149, 4;
	add.s32 	%r130, %r130, 1;
	setp.ne.s32 	%p26, %r130, 0;
	@%p26 bra 	$L__BB0_37;
$L__BB0_38:
	cvta.to.global.u64 	%rd74, %rd37;
	mul.wide.s32 	%rd75, %r1, 4;
	add.s64 	%rd76, %rd74, %rd75;
	ld.global.nc.u32 	%r46, [%rd76];
	cvta.to.global.u64 	%rd77, %rd38;
	add.s64 	%rd28, %rd77, %rd75;
	cvta.to.global.u64 	%rd78, %rd39;
	add.s64 	%rd79, %rd78, %rd75;
	ld.global.nc.f32 	%f1, [%rd79];
	setp.lt.s32 	%p27, %r46, 1;
	setp.lt.s32 	%p28, %r135, 0;
	or.pred  	%p29, %p28, %p27;
	setp.le.s32 	%p30, %r72, %r135;
	or.pred  	%p31, %p30, %p29;
	@%p31 bra 	$L__BB0_72;
	ld.global.nc.f32 	%f2, [%rd28];
	cvt.rn.f64.u32 	%fd1, %r46;
	mov.f64 	%fd65, 0d401921FB54442D18;
	div.rn.f64 	%fd2, %fd65, %fd1;
	setp.neu.f64 	%p32, %fd2, 0d7FF0000000000000;
	@%p32 bra 	$L__BB0_41;
	mov.f64 	%fd71, 0d0000000000000000;
	mov.f64 	%fd72, 0d7FF0000000000000;
	mul.rn.f64 	%fd194, %fd72, %fd71;
	mov.b32 	%r132, 1;
	bra.uni 	$L__BB0_44;
$L__BB0_41:
	mul.f64 	%fd66, %fd2, 0d3FE45F306DC9C883;
	cvt.rni.s32.f64 	%r131, %fd66;
	cvt.rn.f64.s32 	%fd67, %r131;
	fma.rn.f64 	%fd68, %fd67, 0dBFF921FB54442D18, %fd2;
	fma.rn.f64 	%fd69, %fd67, 0dBC91A62633145C00, %fd68;
	fma.rn.f64 	%fd194, %fd67, 0dB97B839A252049C0, %fd69;
	setp.ltu.f64 	%p33, %fd2, 0d41E0000000000000;
	@%p33 bra 	$L__BB0_43;
	{ // callseq 0, 0
	.param .b64 param0;
	st.param.f64 	[param0], %fd2;
	.param .align 16 .b8 retval0[16];
	call.uni (retval0), 
	__internal_trig_reduction_slowpathd, 
	(
	param0
	);
	ld.param.f64 	%fd194, [retval0];
	ld.param.b32 	%r131, [retval0+8];
	} // callseq 0
$L__BB0_43:
	add.s32 	%r132, %r131, 1;
$L__BB0_44:
	shl.b32 	%r96, %r132, 6;
	cvt.u64.u32 	%rd80, %r96;
	and.b64  	%rd81, %rd80, 64;
	mov.u64 	%rd82, __cudart_sin_cos_coeffs;
	add.s64 	%rd83, %rd82, %rd81;
	mul.rn.f64 	%fd73, %fd194, %fd194;
	and.b32  	%r97, %r132, 1;
	setp.eq.b32 	%p34, %r97, 1;
	selp.f64 	%fd74, 0dBDA8FF8320FD8164, 0d3DE5DB65F9785EBA, %p34;
	ld.global.nc.v2.f64 	{%fd75, %fd76}, [%rd83];
	fma.rn.f64 	%fd77, %fd74, %fd73, %fd75;
	fma.rn.f64 	%fd78, %fd77, %fd73, %fd76;
	ld.global.nc.v2.f64 	{%fd79, %fd80}, [%rd83+16];
	fma.rn.f64 	%fd81, %fd78, %fd73, %fd79;
	fma.rn.f64 	%fd82, %fd81, %fd73, %fd80;
	ld.global.nc.v2.f64 	{%fd83, %fd84}, [%rd83+32];
	fma.rn.f64 	%fd85, %fd82, %fd73, %fd83;
	fma.rn.f64 	%fd86, %fd85, %fd73, %fd84;
	fma.rn.f64 	%fd87, %fd86, %fd194, %fd194;
	fma.rn.f64 	%fd88, %fd86, %fd73, 0d3FF0000000000000;
	selp.f64 	%fd89, %fd88, %fd87, %p34;
	and.b32  	%r98, %r132, 2;
	setp.eq.s32 	%p35, %r98, 0;
	mov.f64 	%fd90, 0d0000000000000000;
	sub.f64 	%fd91, %fd90, %fd89;
	selp.f64 	%fd8, %fd89, %fd91, %p35;
	cvt.f64.f32 	%fd92, %f2;
	mul.f64 	%fd93, %fd92, 0d402921FB54442D18;
	div.rn.f64 	%fd9, %fd93, %fd1;
	abs.f64 	%fd10, %fd9;
	setp.neu.f64 	%p36, %fd10, 0d7FF0000000000000;
	@%p36 bra 	$L__BB0_46;
	mov.f64 	%fd99, 0d0000000000000000;
	mul.rn.f64 	%fd196, %fd9, %fd99;
	mov.b32 	%r134, 1;
	bra.uni 	$L__BB0_49;
$L__BB0_46:
	mul.f64 	%fd94, %fd9, 0d3FE45F306DC9C883;
	cvt.rni.s32.f64 	%r133, %fd94;
	cvt.rn.f64.s32 	%fd95, %r133;
	fma.rn.f64 	%fd96, %fd95, 0dBFF921FB54442D18, %fd9;
	fma.rn.f64 	%fd97, %fd95, 0dBC91A62633145C00, %fd96;
	fma.rn.f64 	%fd196, %fd95, 0dB97B839A252049C0, %fd97;
	setp.ltu.f64 	%p37, %fd10, 0d41E0000000000000;
	@%p37 bra 	$L__BB0_48;
	{ // callseq 1, 0
	.param .b64 param0;
	st.param.f64 	[param0], %fd9;
	.param .align 16 .b8 retval0[16];
	call.uni (retval0), 
	__internal_trig_reduction_slowpathd, 
	(
	param0
	);
	ld.param.f64 	%fd196, [retval0];
	ld.param.b32 	%r133, [retval0+8];
	} // callseq 1
$L__BB0_48:
	add.s32 	%r134, %r133, 1;
$L__BB0_49:
	shl.b32 	%r102, %r134, 6;
	cvt.u64.u32 	%rd85, %r102;
	and.b64  	%rd86, %rd85, 64;
	add.s64 	%rd88, %rd82, %rd86;
	mul.rn.f64 	%fd101, %fd196, %fd196;
	and.b32  	%r103, %r134, 1;
	setp.eq.b32 	%p38, %r103, 1;
	selp.f64 	%fd102, 0dBDA8FF8320FD8164, 0d3DE5DB65F9785EBA, %p38;
	ld.global.nc.v2.f64 	{%fd103, %fd104}, [%rd88];
	fma.rn.f64 	%fd105, %fd102, %fd101, %fd103;
	fma.rn.f64 	%fd106, %fd105, %fd101, %fd104;
	ld.global.nc.v2.f64 	{%fd107, %fd108}, [%rd88+16];
	fma.rn.f64 	%fd109, %fd106, %fd101, %fd107;
	fma.rn.f64 	%fd110, %fd109, %fd101, %fd108;
	ld.global.nc.v2.f64 	{%fd111, %fd112}, [%rd88+32];
	fma.rn.f64 	%fd113, %fd110, %fd101, %fd111;
	fma.rn.f64 	%fd114, %fd113, %fd101, %fd112;
	fma.rn.f64 	%fd115, %fd114, %fd196, %fd196;
	fma.rn.f64 	%fd116, %fd114, %fd101, 0d3FF0000000000000;
	selp.f64 	%fd117, %fd116, %fd115, %p38;
	and.b32  	%r104, %r134, 2;
	setp.eq.s32 	%p39, %r104, 0;
	mov.f64 	%fd217, 0d0000000000000000;
	sub.f64 	%fd118, %fd217, %fd117;
	selp.f64 	%fd119, %fd117, %fd118, %p39;
	rcp.rn.f64 	%fd120, %fd119;
	fma.rn.f64 	%fd121, %fd120, %fd120, 0dBFF0000000000000;
	sqrt.rn.f64 	%fd122, %fd121;
	sub.f64 	%fd16, %fd120, %fd122;
	mov.f64 	%fd123, 0d3FF0000000000000;
	sub.f64 	%fd124, %fd123, %fd16;
	mul.f64 	%fd17, %fd124, 0d3FE0000000000000;
	add.f64 	%fd125, %fd16, 0d3FF0000000000000;
	mul.f64 	%fd18, %fd8, %fd125;
	shl.b32 	%r57, %r46, 1;
	cvt.rn.f64.u32 	%fd126, %r57;
	rcp.rn.f64 	%fd19, %fd126;
	mul.lo.s32 	%r105, %r1, 50;
	cvt.s64.s32 	%rd29, %r105;
	mul.lo.s32 	%r106, %r74, %r1;
	cvt.s64.s32 	%rd30, %r106;
	mul.wide.u32 	%rd89, %r135, 4;
	add.s64 	%rd90, %rd3, %rd89;
	ld.global.nc.f32 	%f6, [%rd90];
	cvt.f64.f32 	%fd197, %f6;
	sub.s32 	%r58, %r72, %r135;
	add.s32 	%r107, %r135, 1;
	setp.eq.s32 	%p40, %r72, %r107;
	mov.b64 	%rd150, 0;
	mov.b32 	%r139, 0;
	mov.u64 	%rd151, %rd150;
	mov.f64 	%fd208, %fd197;
	mov.f64 	%fd207, %fd197;
	mov.f64 	%fd215, %fd197;
	mov.f64 	%fd216, %fd197;
	mov.f64 	%fd218, %fd217;
	mov.f64 	%fd219, %fd217;
	@%p40 bra 	$L__BB0_65;
	mov.f64 	%fd217, 0d0000000000000000;
	mov.b32 	%r136, 0;
	mov.u32 	%r137, %r136;
	mov.u32 	%r138, %r136;
	mov.f64 	%fd198, %fd197;
	mov.f64 	%fd208, %fd197;
	mov.f64 	%fd207, %fd197;
	mov.f64 	%fd201, %fd197;
	mov.f64 	%fd202, %fd197;
$L__BB0_51:
	ld.param.u64 	%rd139, [emd_batch_f32_param_0];
	cvta.to.global.u64 	%rd91, %rd139;
	mul.wide.u32 	%rd92, %r135, 4;
	add.s64 	%rd31, %rd91, %rd92;
	ld.global.nc.f32 	%f7, [%rd31];
	cvt.f64.f32 	%fd30, %f7;
	setp.eq.s32 	%p41, %r136, 0;
	mov.f64 	%fd215, %fd30;
	@%p41 bra 	$L__BB0_53;
	sub.f64 	%fd128, %fd30, %fd197;
	mul.f64 	%fd129, %fd17, %fd128;
	fma.rn.f64 	%fd130, %fd18, %fd202, %fd129;
	mul.f64 	%fd131, %fd16, %fd201;
	sub.f64 	%fd215, %fd130, %fd131;
	setp.gt.f64 	%p42, %fd202, %fd215;
	setp.gt.f64 	%p43, %fd202, %fd201;
	selp.f64 	%fd132, %fd202, %fd207, %p43;
	selp.f64 	%fd207, %fd132, %fd207, %p42;
	setp.lt.f64 	%p44, %fd202, %fd215;
	setp.lt.f64 	%p45, %fd202, %fd201;
	selp.f64 	%fd133, %fd202, %fd208, %p45;
	selp.f64 	%fd208, %fd133, %fd208, %p44;
$L__BB0_53:
	ld.param.u64 	%rd141, [emd_batch_f32_param_13];
	cvt.f64.f32 	%fd134, %f1;
	mul.f64 	%fd135, %fd207, %fd134;
	cvt.rn.f32.f64 	%f8, %fd135;
	mul.f64 	%fd136, %fd208, %fd134;
	cvt.rn.f32.f64 	%f9, %fd136;
	cvt.rn.f32.f64 	%f10, %fd215;
	cvt.s64.s32 	%rd93, %r138;
	add.s64 	%rd94, %rd93, %rd29;
	shl.b64 	%rd95, %rd94, 2;
	add.s64 	%rd96, %rd2, %rd95;
	ld.global.f32 	%f11, [%rd96];
	add.s64 	%rd97, %rd1, %rd95;
	ld.global.f32 	%f12, [%rd97];
	cvt.s64.s32 	%rd98, %r137;
	add.s64 	%rd99, %rd98, %rd30;
	cvta.to.global.u64 	%rd100, %rd141;
	shl.b64 	%rd101, %rd99, 2;
	add.s64 	%rd102, %rd100, %rd101;
	ld.global.f32 	%f13, [%rd102];
	st.global.f32 	[%rd96], %f8;
	st.global.f32 	[%rd97], %f9;
	st.global.f32 	[%rd102], %f10;
	cvt.f64.f32 	%fd137, %f8;
	cvt.f64.f32 	%fd138, %f11;
	sub.f64 	%fd139, %fd137, %fd138;
	add.f64 	%fd37, %fd219, %fd139;
	cvt.f64.f32 	%fd140, %f9;
	cvt.f64.f32 	%fd141, %f12;
	sub.f64 	%fd142, %fd140, %fd141;
	add.f64 	%fd38, %fd218, %fd142;
	cvt.f64.f32 	%fd143, %f10;
	cvt.f64.f32 	%fd144, %f13;
	sub.f64 	%fd145, %fd143, %fd144;
	add.f64 	%fd39, %fd217, %fd145;
	add.s32 	%r63, %r138, 1;
	add.s32 	%r64, %r137, 1;
	setp.lt.u32 	%p46, %r136, 49;
	@%p46 bra 	$L__BB0_55;
	mul.f64 	%fd146, %fd37, 0d3F947AE147AE147B;
	cvt.rn.f32.f64 	%f14, %fd146;
	mul.wide.u32 	%rd103, %r135, 4;
	add.s64 	%rd104, %rd7, %rd103;
	st.global.f32 	[%rd104], %f14;
	mul.f64 	%fd147, %fd38, 0d3F947AE147AE147B;
	cvt.rn.f32.f64 	%f15, %fd147;
	add.s64 	%rd105, %rd9, %rd103;
	st.global.f32 	[%rd105], %f15;
$L__BB0_55:
	add.s32 	%r109, %r136, 1;
	setp.lt.u32 	%p47, %r109, %r57;
	@%p47 bra 	$L__BB0_57;
	mul.f64 	%fd148, %fd19, %fd39;
	cvt.rn.f32.f64 	%f16, %fd148;
	mul.wide.u32 	%rd106, %r135, 4;
	add.s64 	%rd107, %rd8, %rd106;
	st.global.f32 	[%rd107], %f16;
$L__BB0_57:
	ld.global.nc.f32 	%f17, [%rd31+4];
	cvt.f64.f32 	%fd40, %f17;
	mov.f64 	%fd216, %fd40;
	@%p41 bra 	$L__BB0_59;
	sub.f64 	%fd149, %fd40, %fd198;
	mul.f64 	%fd150, %fd17, %fd149;
	fma.rn.f64 	%fd151, %fd18, %fd215, %fd150;
	mul.f64 	%fd152, %fd16, %fd202;
	sub.f64 	%fd216, %fd151, %fd152;
	setp.gt.f64 	%p49, %fd215, %fd216;
	setp.gt.f64 	%p50, %fd215, %fd202;
	selp.f64 	%fd153, %fd215, %fd207, %p50;
	selp.f64 	%fd207, %fd153, %fd207, %p49;
	setp.lt.f64 	%p51, %fd215, %fd216;
	setp.lt.f64 	%p52, %fd215, %fd202;
	selp.f64 	%fd154, %fd215, %fd208, %p52;
	selp.f64 	%fd208, %fd154, %fd208, %p51;
$L__BB0_59:
	ld.param.u64 	%rd142, [emd_batch_f32_param_13];
	setp.eq.s32 	%p53, %r63, 50;
	selp.b32 	%r110, 0, %r63, %p53;
	setp.eq.s32 	%p54, %r64, %r57;
	selp.b32 	%r111, 0, %r64, %p54;
	cvt.f64.f32 	%fd155, %f1;
	mul.f64 	%fd156, %fd207, %fd155;
	cvt.rn.f32.f64 	%f18, %fd156;
	mul.f64 	%fd157, %fd208, %fd155;
	cvt.rn.f32.f64 	%f19, %fd157;
	cvt.rn.f32.f64 	%f20, %fd216;
	cvt.s64.s32 	%rd108, %r110;
	add.s64 	%rd109, %rd108, %rd29;
	shl.b64 	%rd110, %rd109, 2;
	add.s64 	%rd111, %rd2, %rd110;
	ld.global.f32 	%f21, [%rd111];
	add.s64 	%rd112, %rd1, %rd110;
	ld.global.f32 	%f22, [%rd112];
	cvt.s64.s32 	%rd113, %r111;
	add.s64 	%rd114, %rd113, %rd30;
	cvta.to.global.u64 	%rd115, %rd142;
	shl.b64 	%rd116, %rd114, 2;
	add.s64 	%rd117, %rd115, %rd116;
	ld.global.f32 	%f23, [%rd117];
	st.global.f32 	[%rd111], %f18;
	st.global.f32 	[%rd112], %f19;
	st.global.f32 	[%rd117], %f20;
	cvt.f64.f32 	%fd158, %f18;
	cvt.f64.f32 	%fd159, %f21;
	sub.f64 	%fd160, %fd158, %fd159;
	add.f64 	%fd219, %fd37, %fd160;
	cvt.f64.f32 	%fd161, %f19;
	cvt.f64.f32 	%fd162, %f22;
	sub.f64 	%fd163, %fd161, %fd162;
	add.f64 	%fd218, %fd38, %fd163;
	cvt.f64.f32 	%fd164, %f20;
	cvt.f64.f32 	%fd165, %f23;
	sub.f64 	%fd166, %fd164, %fd165;
	add.f64 	%fd217, %fd39, %fd166;
	add.s32 	%r112, %r110, 1;
	setp.eq.s32 	%p55, %r112, 50;
	selp.b32 	%r138, 0, %r112, %p55;
	add.s32 	%r113, %r111, 1;
	setp.eq.s32 	%p56, %r113, %r57;
	selp.b32 	%r137, 0, %r113, %p56;
	setp.lt.u32 	%p57, %r136, 48;
	@%p57 bra 	$L__BB0_61;
	mul.f64 	%fd167, %fd219, 0d3F947AE147AE147B;
	cvt.rn.f32.f64 	%f24, %fd167;
	mul.wide.u32 	%rd118, %r135, 4;
	add.s64 	%rd119, %rd7, %rd118;
	st.global.f32 	[%rd119+4], %f24;
	mul.f64 	%fd168, %fd218, 0d3F947AE147AE147B;
	cvt.rn.f32.f64 	%f25, %fd168;
	add.s64 	%rd120, %rd9, %rd118;
	st.global.f32 	[%rd120+4], %f25;
$L__BB0_61:
	add.s32 	%r136, %r136, 2;
	setp.lt.u32 	%p58, %r136, %r57;
	@%p58 bra 	$L__BB0_63;
	mul.f64 	%fd169, %fd19, %fd217;
	cvt.rn.f32.f64 	%f26, %fd169;
	mul.wide.u32 	%rd121, %r135, 4;
	add.s64 	%rd122, %rd8, %rd121;
	st.global.f32 	[%rd122+4], %f26;
$L__BB0_63:
	add.s32 	%r135, %r135, 2;
	and.b32  	%r139, %r58, -2;
	setp.ne.s32 	%p59, %r136, %r139;
	mov.f64 	%fd197, %fd30;
	mov.f64 	%fd198, %fd40;
	mov.f64 	%fd201, %fd215;
	mov.f64 	%fd202, %fd216;
	@%p59 bra 	$L__BB0_51;
	cvt.s64.s32 	%rd151, %r138;
	cvt.s64.s32 	%rd150, %r137;
	mov.f64 	%fd197, %fd30;
$L__BB0_65:
	and.b32  	%r114, %r58, 1;
	setp.eq.b32 	%p60, %r114, 1;
	not.pred 	%p61, %p60;
	@%p61 bra 	$L__BB0_72;
	ld.param.u64 	%rd140, [emd_batch_f32_param_0];
	cvta.to.global.u64 	%rd123, %rd140;
	mul.wide.u32 	%rd124, %r135, 4;
	add.s64 	%rd125, %rd123, %rd124;
	ld.global.nc.f32 	%f35, [%rd125];
	setp.lt.u32 	%p62, %r139, 2;
	@%p62 bra 	$L__BB0_68;
	cvt.f64.f32 	%fd170, %f35;
	sub.f64 	%fd171, %fd170, %fd197;
	mul.f64 	%fd172, %fd17, %fd171;
	fma.rn.f64 	%fd173, %fd18, %fd216, %fd172;
	mul.f64 	%fd174, %fd16, %fd215;
	sub.f64 	%fd175, %fd173, %fd174;
	setp.gt.f64 	%p63, %fd216, %fd175;
	setp.gt.f64 	%p64, %fd216, %fd215;
	selp.f64 	%fd176, %fd216, %fd207, %p64;
	selp.f64 	%fd207, %fd176, %fd207, %p63;
	setp.lt.f64 	%p65, %fd216, %fd175;
	setp.lt.f64 	%p66, %fd216, %fd215;
	selp.f64 	%fd177, %fd216, %fd208, %p66;
	selp.f64 	%fd208, %fd177, %fd208, %p65;
	cvt.rn.f32.f64 	%f35, %fd175;
$L__BB0_68:
	ld.param.u64 	%rd143, [emd_batch_f32_param_13];
	cvt.f64.f32 	%fd178, %f1;
	mul.f64 	%fd179, %fd207, %fd178;
	cvt.rn.f32.f64 	%f27, %fd179;
	mul.f64 	%fd180, %fd208, %fd178;
	cvt.rn.f32.f64 	%f28, %fd180;
	add.s64 	%rd126, %rd151, %rd29;
	shl.b64 	%rd127, %rd126, 2;
	add.s64 	%rd128, %rd2, %rd127;
	ld.global.f32 	%f29, [%rd128];
	add.s64 	%rd129, %rd1, %rd127;
	ld.global.f32 	%f30, [%rd129];
	add.s64 	%rd130, %rd150, %rd30;
	cvta.to.global.u64 	%rd131, %rd143;
	shl.b64 	%rd132, %rd130, 2;
	add.s64 	%rd133, %rd131, %rd132;
	ld.global.f32 	%f31, [%rd133];
	st.global.f32 	[%rd128], %f27;
	st.global.f32 	[%rd129], %f28;
	st.global.f32 	[%rd133], %f35;
	cvt.f64.f32 	%fd181, %f27;
	cvt.f64.f32 	%fd182, %f29;
	sub.f64 	%fd183, %fd181, %fd182;
	add.f64 	%fd62, %fd219, %fd183;
	cvt.f64.f32 	%fd184, %f28;
	cvt.f64.f32 	%fd185, %f30;
	sub.f64 	%fd186, %fd184, %fd185;
	add.f64 	%fd63, %fd218, %fd186;
	cvt.f64.f32 	%fd187, %f35;
	cvt.f64.f32 	%fd188, %f31;
	sub.f64 	%fd189, %fd187, %fd188;
	add.f64 	%fd64, %fd217, %fd189;
	setp.lt.u32 	%p67, %r139, 49;
	@%p67 bra 	$L__BB0_70;
	mul.f64 	%fd190, %fd62, 0d3F947AE147AE147B;
	cvt.rn.f32.f64 	%f32, %fd190;
	mul.wide.u32 	%rd134, %r135, 4;
	add.s64 	%rd135, %rd7, %rd134;
	st.global.f32 	[%rd135], %f32;
	mul.f64 	%fd191, %fd63, 0d3F947AE147AE147B;
	cvt.rn.f32.f64 	%f33, %fd191;
	add.s64 	%rd136, %rd9, %rd134;
	st.global.f32 	[%rd136], %f33;
$L__BB0_70:
	add.s32 	%r115, %r139, 1;
	setp.lt.u32 	%p68, %r115, %r57;
	@%p68 bra 	$L__BB0_72;
	mul.f64 	%fd192, %fd19, %fd64;
	cvt.rn.f32.f64 	%f34, %fd192;
	mul.wide.u32 	%rd137, %r135, 4;
	add.s64 	%rd138, %rd8, %rd137;
	st.global.f32 	[%rd138], %f34;
$L__BB0_72:
	ret;

}
	// .globl	emd_many_series_one_param_time_major_f32
.visible .entry emd_many_series_one_param_time_major_f32(
	.param .u64 .ptr .align 1 emd_many_series_one_param_time_major_f32_param_0,
	.param .u32 emd_many_series_one_param_time_major_f32_param_1,
	.param .u32 emd_many_series_one_param_time_major_f32_param_2,
	.param .u32 emd_many_series_one_param_time_major_f32_param_3,
	.param .f32 emd_many_series_one_param_time_major_f32_param_4,
	.param .f32 emd_many_series_one_param_time_major_f32_param_5,
	.param .u64 .ptr .align 1 emd_many_series_one_param_time_major_f32_param_6,
	.param .u64 .ptr .align 1 emd_many_series_one_param_time_major_f32_param_7,
	.param .u64 .ptr .align 1 emd_many_series_one_param_time_major_f32_param_8,
	.param .u64 .ptr .align 1 emd_many_series_one_param_time_major_f32_param_9,
	.param .u32 emd_many_series_one_param_time_major_f32_param_10,
	.param .u64 .ptr .align 1 emd_many_series_one_param_time_major_f32_param_11,
	.param .u64 .ptr .align 1 emd_many_series_one_param_time_major_f32_param_12,
	.param .u64 .ptr .align 1 emd_many_series_one_param_time_major_f32_param_13
)
{
	.reg .pred 	%p<54>;
	.reg .b32 	%r<101>;
	.reg .b32 	%f<36>;
	.reg .b64 	%rd<174>;
	.reg .b64 	%fd<220>;

	ld.param.u64 	%rd16, [emd_many_series_one_param_time_major_f32_param_0];
	ld.param.u32 	%r44, [emd_many_series_one_param_time_major_f32_param_1];
	ld.param.u32 	%r45, [emd_many_series_one_param_time_major_f32_param_2];
	ld.param.u32 	%r46, [emd_many_series_one_param_time_major_f32_param_3];
	ld.param.f32 	%f4, [emd_many_series_one_param_time_major_f32_param_4];
	ld.param.f32 	%f5, [emd_many_series_one_param_time_major_f32_param_5];
	ld.param.u64 	%rd17, [emd_many_series_one_param_time_major_f32_param_6];
	ld.param.u64 	%rd18, [emd_many_series_one_param_time_major_f32_param_7];
	ld.param.u64 	%rd19, [emd_many_series_one_param_time_major_f32_param_8];
	ld.param.u64 	%rd20, [emd_many_series_one_param_time_major_f32_param_9];
	ld.param.u32 	%r47, [emd_many_series_one_param_time_major_f32_param_10];
	cvta.to.global.u64 	%rd1, %rd16;
	mov.u32 	%r48, %ctaid.x;
	mov.u32 	%r49, %ntid.x;
	mov.u32 	%r50, %tid.x;
	mad.lo.s32 	%r1, %r48, %r49, %r50;
	setp.ge.s32 	%p1, %r1, %r44;
	@%p1 bra 	$L__BB1_47;
	cvta.to.global.u64 	%rd24, %rd18;
	cvta.to.global.u64 	%rd25, %rd20;
	cvta.to.global.u64 	%rd26, %rd19;
	cvt.s64.s32 	%rd2, %r1;
	mul.wide.s32 	%rd27, %r1, 4;
	add.s64 	%rd3, %rd24, %rd27;
	add.s64 	%rd4, %rd26, %rd27;
	add.s64 	%rd5, %rd25, %rd27;
	setp.lt.s32 	%p2, %r45, 1;
	@%p2 bra 	$L__BB1_13;
	and.b32  	%r2, %r45, 7;
	setp.lt.u32 	%p3, %r45, 8;
	mov.b32 	%r88, 0;
	@%p3 bra 	$L__BB1_5;
	and.b32  	%r88, %r45, 2147483640;
	neg.s32 	%r86, %r88;
	shl.b32 	%r5, %r44, 3;
	mov.b32 	%r85, 0;
	mul.wide.s32 	%rd32, %r44, 4;
$L__BB1_4:
	.pragma "nounroll";
	mul.wide.s32 	%rd28, %r85, 4;
	add.s64 	%rd29, %rd3, %rd28;
	mov.b32 	%r53, 2147483647;
	st.global.u32 	[%rd29], %r53;
	add.s64 	%rd30, %rd4, %rd28;
	st.global.u32 	[%rd30], %r53;
	add.s64 	%rd31, %rd5, %rd28;
	st.global.u32 	[%rd31], %r53;
	add.s64 	%rd33, %rd29, %rd32;
	st.global.u32 	[%rd33], %r53;
	add.s64 	%rd34, %rd30, %rd32;
	st.global.u32 	[%rd34], %r53;
	add.s64 	%rd35, %rd31, %rd32;
	st.global.u32 	[%rd35], %r53;
	add.s64 	%rd36, %rd33, %rd32;
	st.global.u32 	[%rd36], %r53;
	add.s64 	%rd37, %rd34, %rd32;
	st.global.u32 	[%rd37], %r53;
	add.s64 	%rd38, %rd35, %rd32;
	st.global.u32 	[%rd38], %r53;
	add.s64 	%rd39, %rd36, %rd32;
	st.global.u32 	[%rd39], %r53;
	add.s64 	%rd40, %rd37, %rd32;
	st.global.u32 	[%rd40], %r53;
	add.s64 	%rd41, %rd38, %rd32;
	st.global.u32 	[%rd41], %r53;
	add.s64 	%rd42, %rd39, %rd32;
	st.global.u32 	[%rd42], %r53;
	add.s64 	%rd43, %rd40, %rd32;
	st.global.u32 	[%rd43], %r53;
	add.s64 	%rd44, %rd41, %rd32;
	st.global.u32 	[%rd44], %r53;
	add.s64 	%rd45, %rd42, %rd32;
	st.global.u32 	[%rd45], %r53;
	add.s64 	%rd46, %rd43, %rd32;
	st.global.u32 	[%rd46], %r53;
	add.s64 	%rd47, %rd44, %rd32;
	st.global.u32 	[%rd47], %r53;
	add.s64 	%rd48, %rd45, %rd32;
	st.global.u32 	[%rd48], %r53;
	add.s64 	%rd49, %rd46, %rd32;
	st.global.u32 	[%rd49], %r53;
	add.s64 	%rd50, %rd47, %rd32;
	st.global.u32 	[%rd50], %r53;
	add.s64 	%rd51, %rd48, %rd32;
	st.global.u32 	[%rd51], %r53;
	add.s64 	%rd52, %rd49, %rd32;
	st.global.u32 	[%rd52], %r53;
	add.s64 	%rd53, %rd50, %rd32;
	st.global.u32 	[%rd53], %r53;
	add.s32 	%r86, %r86, 8;
	add.s32 	%r85, %r85, %r5;
	setp.ne.s32 	%p4, %r86, 0;
	@%p4 bra 	$L__BB1_4;
$L__BB1_5:
	setp.eq.s32 	%p5, %r2, 0;
	@%p5 bra 	$L__BB1_13;
	and.b32  	%r11, %r45, 3;
	setp.lt.u32 	%p6, %r2, 4;
	@%p6 bra 	$L__BB1_8;
	mul.lo.s32 	%r54, %r88, %r44;
	mul.wide.s32 	%rd54, %r54, 4;
	add.s64 	%rd55, %rd3, %rd54;
	mov.b32 	%r55, 2147483647;
	st.global.u32 	[%rd55], %r55;
	add.s64 	%rd56, %rd4, %rd54;
	st.global.u32 	[%rd56], %r55;
	add.s64 	%rd57, %rd5, %rd54;
	st.global.u32 	[%rd57], %r55;
	mul.wide.s32 	%rd58, %r44, 4;
	add.s64 	%rd59, %rd55, %rd58;
	st.global.u32 	[%rd59], %r55;
	add.s64 	%rd60, %rd56, %rd58;
	st.global.u32 	[%rd60], %r55;
	add.s64 	%rd61, %rd57, %rd58;
	st.global.u32 	[%rd61], %r55;
	add.s64 	%rd62, %rd59, %rd58;
	st.global.u32 	[%rd62], %r55;
	add.s64 	%rd63, %rd60, %rd58;
	st.global.u32 	[%rd63], %r55;
	add.s64 	%rd64, %rd61, %rd58;
	st.global.u32 	[%rd64], %r55;
	add.s64 	%rd65, %rd62, %rd58;
	st.global.u32 	[%rd65], %r55;
	add.s64 	%rd66, %rd63, %rd58;
	st.global.u32 	[%rd66], %r55;
	add.s64 	%rd67, %rd64, %rd58;
	st.global.u32 	[%rd67], %r55;
	add.s32 	%r88, %r88, 4;
$L__BB1_8:
	setp.eq.s32 	%p7, %r11, 0;
	@%p7 bra 	$L__BB1_13;
	setp.eq.s32 	%p8, %r11, 1;
	@%p8 bra 	$L__BB1_11;
	mul.lo.s32 	%r56, %r88, %r44;
	mul.wide.s32 	%rd68, %r56, 4;
	add.s64 	%rd69, %rd3, %rd68;
	mov.b32 	%r57, 2147483647;
	st.global.u32 	[%rd69], %r57;
	add.s64 	%rd70, %rd4, %rd68;
	st.global.u32 	[%rd70], %r57;
	add.s64 	%rd71, %rd5, %rd68;
	st.global.u32 	[%rd71], %r57;
	mul.wide.s32 	%rd72, %r44, 4;
	add.s64 	%rd73, %rd69, %rd72;
	st.global.u32 	[%rd73], %r57;
	add.s64 	%rd74, %rd70, %rd72;
	st.global.u32 	[%rd74], %r57;
	add.s64 	%rd75, %rd71, %rd72;
	st.global.u32 	[%rd75], %r57;
	add.s32 	%r88, %r88, 2;
$L__BB1_11:
	and.b32  	%r58, %r45, 1;
	setp.eq.b32 	%p9, %r58, 1;
	not.pred 	%p10, %p9;
	@%p10 bra 	$L__BB1_13;
	mul.lo.s32 	%r59, %r88, %r44;
	mul.wide.s32 	%rd76, %r59, 4;
	add.s64 	%rd77, %rd3, %rd76;
	mov.b32 	%r60, 2147483647;
	st.global.u32 	[%rd77], %r60;
	add.s64 	%rd78, %rd4, %rd76;
	st.global.u32 	[%rd78], %r60;
	add.s64 	%rd79, %rd5, %rd76;
	st.global.u32 	[%rd79], %r60;
$L__BB1_13:
	cvta.to.global.u64 	%rd80, %rd17;
	shl.b64 	%rd81, %rd2, 2;
	add.s64 	%rd82, %rd80, %rd81;
	ld.global.nc.u32 	%r94, [%rd82];
	setp.lt.s32 	%p11, %r46, 1;
	setp.lt.s32 	%p12, %r94, 0;
	setp.le.s32 	%p13, %r45, %r94;
	or.pred  	%p14, %p12, %p13;
	or.pred  	%p16, %p11, %p14;
	@%p16 bra 	$L__BB1_47;
	cvt.rn.f64.u32 	%fd1, %r46;
	mov.f64 	%fd66, 0d401921FB54442D18;
	div.rn.f64 	%fd2, %fd66, %fd1;
	setp.neu.f64 	%p17, %fd2, 0d7FF0000000000000;
	@%p17 bra 	$L__BB1_16;
	mov.f64 	%fd72, 0d0000000000000000;
	mov.f64 	%fd73, 0d7FF0000000000000;
	mul.rn.f64 	%fd192, %fd73, %fd72;
	mov.b32 	%r91, 1;
	bra.uni 	$L__BB1_19;
$L__BB1_16:
	mul.f64 	%fd67, %fd2, 0d3FE45F306DC9C883;
	cvt.rni.s32.f64 	%r90, %fd67;
	cvt.rn.f64.s32 	%fd68, %r90;
	fma.rn.f64 	%fd69, %fd68, 0dBFF921FB54442D18, %fd2;
	fma.rn.f64 	%fd70, %fd68, 0dBC91A62633145C00, %fd69;
	fma.rn.f64 	%fd192, %fd68, 0dB97B839A252049C0, %fd70;
	setp.ltu.f64 	%p18, %fd2, 0d41E0000000000000;
	@%p18 bra 	$L__BB1_18;
	{ // callseq 2, 0
	.param .b64 param0;
	st.param.f64 	[param0], %fd2;
	.param .align 16 .b8 retval0[16];
	call.uni (retval0), 
	__internal_trig_reduction_slowpathd, 
	(
	param0
	);
	ld.param.f64 	%fd192, [retval0];
	ld.param.b32 	%r90, [retval0+8];
	} // callseq 2
$L__BB1_18:
	add.s32 	%r91, %r90, 1;
$L__BB1_19:
	shl.b32 	%r63, %r91, 6;
	cvt.u64.u32 	%rd83, %r63;
	and.b64  	%rd84, %rd83, 64;
	mov.u64 	%rd85, __cudart_sin_cos_coeffs;
	add.s64 	%rd86, %rd85, %rd84;
	mul.rn.f64 	%fd74, %fd192, %fd192;
	and.b32  	%r64, %r91, 1;
	setp.eq.b32 	%p19, %r64, 1;
	selp.f64 	%fd75, 0dBDA8FF8320FD8164, 0d3DE5DB65F9785EBA, %p19;
	ld.global.nc.v2.f64 	{%fd76, %fd77}, [%rd86];
	fma.rn.f64 	%fd78, %fd75, %fd74, %fd76;
	fma.rn.f64 	%fd79, %fd78, %fd74, %fd77;
	ld.global.nc.v2.f64 	{%fd80, %fd81}, [%rd86+16];
	fma.rn.f64 	%fd82, %fd79, %fd74, %fd80;
	fma.rn.f64 	%fd83, %fd82, %fd74, %fd81;
	ld.global.nc.v2.f64 	{%fd84, %fd85}, [%rd86+32];
	fma.rn.f64 	%fd86, %fd83, %fd74, %fd84;
	fma.rn.f64 	%fd87, %fd86, %fd74, %fd85;
	fma.rn.f64 	%fd88, %fd87, %fd192, %fd192;
	fma.rn.f64 	%fd89, %fd87, %fd74, 0d3FF0000000000000;
	selp.f64 	%fd90, %fd89, %fd88, %p19;
	and.b32  	%r65, %r91, 2;
	setp.eq.s32 	%p20, %r65, 0;
	mov.f64 	%fd91, 0d0000000000000000;
	sub.f64 	%fd92, %fd91, %fd90;
	selp.f64 	%fd8, %fd90, %fd92, %p20;
	cvt.f64.f32 	%fd93, %f4;
	mul.f64 	%fd94, %fd93, 0d402921FB54442D18;
	div.rn.f64 	%fd9, %fd94, %fd1;
	abs.f64 	%fd10, %fd9;
	setp.neu.f64 	%p21, %fd10, 0d7FF0000000000000;
	@%p21 bra 	$L__BB1_21;
	mov.f64 	%fd100, 0d0000000000000000;
	mul.rn.f64 	%fd194, %fd9, %fd100;
	mov.b32 	%r93, 1;
	bra.uni 	$L__BB1_24;
$L__BB1_21:
	mul.f64 	%fd95, %fd9, 0d3FE45F306DC9C883;
	cvt.rni.s32.f64 	%r92, %fd95;
	cvt.rn.f64.s32 	%fd96, %r92;
	fma.rn.f64 	%fd97, %fd96, 0dBFF921FB54442D18, %fd9;
	fma.rn.f64 	%fd98, %fd96, 0dBC91A62633145C00, %fd97;
	fma.rn.f64 	%fd194, %fd96, 0dB97B839A252049C0, %fd98;
	setp.ltu.f64 	%p22, %fd10, 0d41E0000000000000;
	@%p22 bra 	$L__BB1_23;
	{ // callseq 3, 0
	.param .b64 param0;
	st.param.f64 	[param0], %fd9;
	.param .align 16 .b8 retval0[16];
	call.uni (retval0), 
	__internal_trig_reduction_slowpathd, 
	(
	param0
	);
	ld.param.f64 	%fd194, [retval0];
	ld.param.b32 	%r92, [retval0+8];
	} // callseq 3
$L__BB1_23:
	add.s32 	%r93, %r92, 1;
$L__BB1_24:
	shl.b32 	%r69, %r93, 6;
	cvt.u64.u32 	%rd88, %r69;
	and.b64  	%rd89, %rd88, 64;
	add.s64 	%rd91, %rd85, %rd89;
	mul.rn.f64 	%fd102, %fd194, %fd194;
	and.b32  	%r70, %r93, 1;
	setp.eq.b32 	%p23, %r70, 1;
	selp.f64 	%fd103, 0dBDA8FF8320FD8164, 0d3DE5DB65F9785EBA, %p23;
	ld.global.nc.v2.f64 	{%fd104, %fd105}, [%rd91];
	fma.rn.f64 	%fd106, %fd103, %fd102, %fd104;
	fma.rn.f64 	%fd107, %fd106, %fd102, %fd105;
	ld.global.nc.v2.f64 	{%fd108, %fd109}, [%rd91+16];
	fma.rn.f64 	%fd110, %fd107, %fd102, %fd108;
	fma.rn.f64 	%fd111, %fd110, %fd102, %fd109;
	ld.global.nc.v2.f64 	{%fd112, %fd113}, [%rd91+32];
	fma.rn.f64 	%fd114, %fd111, %fd102, %fd112;
	fma.rn.f64 	%fd115, %fd114, %fd102, %fd113;
	fma.rn.f64 	%fd116, %fd115, %fd194, %fd194;
	fma.rn.f64 	%fd117, %fd115, %fd102, 0d3FF0000000000000;
	selp.f64 	%fd118, %fd117, %fd116, %p23;
	and.b32  	%r71, %r93, 2;
	setp.eq.s32 	%p24, %r71, 0;
	mov.f64 	%fd215, 0d0000000000000000;
	sub.f64 	%fd119, %fd215, %fd118;
	selp.f64 	%fd120, %fd118, %fd119, %p24;
	rcp.rn.f64 	%fd121, %fd120;
	fma.rn.f64 	%fd122, %fd121, %fd121, 0dBFF0000000000000;
	sqrt.rn.f64 	%fd123, %fd122;
	sub.f64 	%fd16, %fd121, %fd123;
	mov.f64 	%fd124, 0d3FF0000000000000;
	sub.f64 	%fd125, %fd124, %fd16;
	mul.f64 	%fd17, %fd125, 0d3FE0000000000000;
	add.f64 	%fd126, %fd16, 0d3FF0000000000000;
	mul.f64 	%fd18, %fd8, %fd126;
	shl.b32 	%r27, %r46, 1;
	cvt.rn.f64.u32 	%fd127, %r27;
	rcp.rn.f64 	%fd19, %fd127;
	mul.lo.s32 	%r72, %r1, 50;
	cvt.s64.s32 	%rd6, %r72;
	mul.lo.s32 	%r73, %r47, %r1;
	cvt.s64.s32 	%rd7, %r73;
	cvt.s64.s32 	%rd8, %r44;
	cvt.u64.u32 	%rd92, %r94;
	mad.lo.s64 	%rd93, %rd92, %rd8, %rd2;
	shl.b64 	%rd94, %rd93, 2;
	add.s64 	%rd95, %rd1, %rd94;
	ld.global.nc.f32 	%f6, [%rd95];
	cvt.f64.f32 	%fd195, %f6;
	cvt.f64.f32 	%fd21, %f5;
	sub.s32 	%r28, %r45, %r94;
	add.s32 	%r74, %r94, 1;
	setp.eq.s32 	%p25, %r45, %r74;
	mov.b64 	%rd172, 0;
	mov.b32 	%r99, 0;
	mov.u64 	%rd173, %rd172;
	mov.f64 	%fd206, %fd195;
	mov.f64 	%fd205, %fd195;
	mov.f64 	%fd213, %fd195;
	mov.f64 	%fd214, %fd195;
	mov.f64 	%fd216, %fd215;
	mov.f64 	%fd217, %fd215;
	@%p25 bra 	$L__BB1_40;
	mov.f64 	%fd215, 0d0000000000000000;
	mov.b32 	%r96, 0;
	mov.b32 	%r95, 1;
	mov.u32 	%r97, %r96;
	mov.u32 	%r98, %r96;
	mov.f64 	%fd196, %fd195;
	mov.f64 	%fd206, %fd195;
	mov.f64 	%fd205, %fd195;
	mov.f64 	%fd199, %fd195;
	mov.f64 	%fd200, %fd195;
$L__BB1_26:
	ld.param.u64 	%rd160, [emd_many_series_one_param_time_major_f32_param_0];
	cvt.u64.u32 	%rd96, %r94;
	mul.lo.s64 	%rd9, %rd96, %rd8;
	add.s64 	%rd97, %rd9, %rd2;
	cvta.to.global.u64 	%rd98, %rd160;
	shl.b64 	%rd99, %rd97, 2;
	add.s64 	%rd100, %rd98, %rd99;
	ld.global.nc.f32 	%f7, [%rd100];
	cvt.f64.f32 	%fd31, %f7;
	setp.eq.s32 	%p26, %r95, 1;
	mov.f64 	%fd213, %fd31;
	@%p26 bra 	$L__BB1_28;
	sub.f64 	%fd129, %fd31, %fd195;
	mul.f64 	%fd130, %fd17, %fd129;
	fma.rn.f64 	%fd131, %fd18, %fd200, %fd130;
	mul.f64 	%fd132, %fd16, %fd199;
	sub.f64 	%fd213, %fd131, %fd132;
	setp.gt.f64 	%p27, %fd200, %fd213;
	setp.gt.f64 	%p28, %fd200, %fd199;
	selp.f64 	%fd133, %fd200, %fd205, %p28;
	selp.f64 	%fd205, %fd133, %fd205, %p27;
	setp.lt.f64 	%p29, %fd200, %fd213;
	setp.lt.f64 	%p30, %fd200, %fd199;
	selp.f64 	%fd134, %fd200, %fd206, %p30;
	selp.f64 	%fd206, %fd134, %fd206, %p29;
$L__BB1_28:
	ld.param.u64 	%rd169, [emd_many_series_one_param_time_major_f32_param_13];
	ld.param.u64 	%rd166, [emd_many_series_one_param_time_major_f32_param_12];
	ld.param.u64 	%rd163, [emd_many_series_one_param_time_major_f32_param_11];
	mul.f64 	%fd135, %fd205, %fd21;
	cvt.rn.f32.f64 	%f8, %fd135;
	mul.f64 	%fd136, %fd206, %fd21;
	cvt.rn.f32.f64 	%f9, %fd136;
	cvt.rn.f32.f64 	%f10, %fd213;
	cvt.s64.s32 	%rd101, %r98;
	add.s64 	%rd102, %rd101, %rd6;
	cvta.to.global.u64 	%rd103, %rd163;
	shl.b64 	%rd104, %rd102, 2;
	add.s64 	%rd105, %rd103, %rd104;
	ld.global.f32 	%f11, [%rd105];
	cvta.to.global.u64 	%rd106, %rd166;
	add.s64 	%rd107, %rd106, %rd104;
	ld.global.f32 	%f12, [%rd107];
	cvt.s64.s32 	%rd108, %r97;
	add.s64 	%rd109, %rd108, %rd7;
	cvta.to.global.u64 	%rd110, %rd169;
	shl.b64 	%rd111, %rd109, 2;
	add.s64 	%rd112, %rd110, %rd111;
	ld.global.f32 	%f13, [%rd112];
	st.global.f32 	[%rd105], %f8;
	st.global.f32 	[%rd107], %f9;
	st.global.f32 	[%rd112], %f10;
	cvt.f64.f32 	%fd137, %f10;
	cvt.f64.f32 	%fd138, %f13;
	sub.f64 	%fd139, %fd137, %fd138;
	add.f64 	%fd38, %fd215, %fd139;
	cvt.f64.f32 	%fd140, %f8;
	cvt.f64.f32 	%fd141, %f11;
	sub.f64 	%fd142, %fd140, %fd141;
	add.f64 	%fd39, %fd217, %fd142;
	cvt.f64.f32 	%fd143, %f9;
	cvt.f64.f32 	%fd144, %f12;
	sub.f64 	%fd145, %fd143, %fd144;
	add.f64 	%fd40, %fd216, %fd145;
	add.s32 	%r34, %r98, 1;
	add.s32 	%r35, %r97, 1;
	setp.lt.u32 	%p31, %r96, 49;
	@%p31 bra 	$L__BB1_30;
	mul.f64 	%fd146, %fd39, 0d3F947AE147AE147B;
	cvt.rn.f32.f64 	%f14, %fd146;
	shl.b64 	%rd113, %rd9, 2;
	add.s64 	%rd114, %rd3, %rd113;
	st.global.f32 	[%rd114], %f14;
	mul.f64 	%fd147, %fd40, 0d3F947AE147AE147B;
	cvt.rn.f32.f64 	%f15, %fd147;
	add.s64 	%rd115, %rd5, %rd113;
	st.global.f32 	[%rd115], %f15;
$L__BB1_30:
	add.s32 	%r77, %r96, 1;
	setp.lt.u32 	%p32, %r77, %r27;
	@%p32 bra 	$L__BB1_32;
	mul.f64 	%fd148, %fd19, %fd38;
	cvt.rn.f32.f64 	%f16, %fd148;
	shl.b64 	%rd116, %rd9, 2;
	add.s64 	%rd117, %rd4, %rd116;
	st.global.f32 	[%rd117], %f16;
$L__BB1_32:
	ld.param.u64 	%rd161, [emd_many_series_one_param_time_major_f32_param_0];
	add.s32 	%r78, %r94, 1;
	cvt.u64.u32 	%rd118, %r78;
	mul.lo.s64 	%rd10, %rd118, %rd8;
	add.s64 	%rd119, %rd10, %rd2;
	cvta.to.global.u64 	%rd120, %rd161;
	shl.b64 	%rd121, %rd119, 2;
	add.s64 	%rd122, %rd120, %rd121;
	ld.global.nc.f32 	%f17, [%rd122];
	cvt.f64.f32 	%fd41, %f17;
	mov.f64 	%fd214, %fd41;
	@%p26 bra 	$L__BB1_34;
	sub.f64 	%fd149, %fd41, %fd196;
	mul.f64 	%fd150, %fd17, %fd149;
	fma.rn.f64 	%fd151, %fd18, %fd213, %fd150;
	mul.f64 	%fd152, %fd16, %fd200;
	sub.f64 	%fd214, %fd151, %fd152;
	setp.gt.f64 	%p34, %fd213, %fd214;
	setp.gt.f64 	%p35, %fd213, %fd200;
	selp.f64 	%fd153, %fd213, %fd205, %p35;
	selp.f64 	%fd205, %fd153, %fd205, %p34;
	setp.lt.f64 	%p36, %fd213, %fd214;
	setp.lt.f64 	%p37, %fd213, %fd200;
	selp.f64 	%fd154, %fd213, %fd206, %p37;
	selp.f64 	%fd206, %fd154, %fd206, %p36;
$L__BB1_34:
	ld.param.u64 	%rd170, [emd_many_series_one_param_time_major_f32_param_13];
	ld.param.u64 	%rd167, [emd_many_series_one_param_time_major_f32_param_12];
	ld.param.u64 	%rd164, [emd_many_series_one_param_time_major_f32_param_11];
	setp.eq.s32 	%p38, %r34, 50;
	selp.b32 	%r79, 0, %r34, %p38;
	setp.eq.s32 	%p39, %r35, %r27;
	selp.b32 	%r80, 0, %r35, %p39;
	mul.f64 	%fd155, %fd205, %fd21;
	cvt.rn.f32.f64 	%f18, %fd155;
	mul.f64 	%fd156, %fd206, %fd21;
	cvt.rn.f32.f64 	%f19, %fd156;
	cvt.rn.f32.f64 	%f20, %fd214;
	cvt.s64.s32 	%rd123, %r79;
	add.s64 	%rd124, %rd123, %rd6;
	cvta.to.global.u64 	%rd125, %rd164;
	shl.b64 	%rd126, %rd124, 2;
	add.s64 	%rd127, %rd125, %rd126;
	ld.global.f32 	%f21, [%rd127];
	cvta.to.global.u64 	%rd128, %rd167;
	add.s64 	%rd129, %rd128, %rd126;
	ld.global.f32 	%f22, [%rd129];
	cvt.s64.s32 	%rd130, %r80;
	add.s64 	%rd131, %rd130, %rd7;
	cvta.to.global.u64 	%rd132, %rd170;
	shl.b64 	%rd133, %rd131, 2;
	add.s64 	%rd134, %rd132, %rd133;
	ld.global.f32 	%f23, [%rd134];
	st.global.f32 	[%rd127], %f18;
	st.global.f32 	[%rd129], %f19;
	st.global.f32 	[%rd134], %f20;
	cvt.f64.f32 	%fd157, %f20;
	cvt.f64.f32 	%fd158, %f23;
	sub.f64 	%fd159, %fd157, %fd158;
	add.f64 	%fd215, %fd38, %fd159;
	cvt.f64.f32 	%fd160, %f18;
	cvt.f64.f32 	%fd161, %f21;
	sub.f64 	%fd162, %fd160, %fd161;
	add.f64 	%fd217, %fd39, %fd162;
	cvt.f64.f32 	%fd163, %f19;
	cvt.f64.f32 	%fd164, %f22;
	sub.f64 	%fd165, %fd163, %fd164;
	add.f64 	%fd216, %fd40, %fd165;
	add.s32 	%r81, %r79, 1;
	setp.eq.s32 	%p40, %r81, 50;
	selp.b32 	%r98, 0, %r81, %p40;
	add.s32 	%r82, %r80, 1;
	setp.eq.s32 	%p41, %r82, %r27;
	selp.b32 	%r97, 0, %r82, %p41;
	add.s32 	%r38, %r96, 2;
	setp.lt.u32 	%p42, %r96, 48;
	@%p42 bra 	$L__BB1_36;
	mul.f64 	%fd166, %fd217, 0d3F947AE147AE147B;
	cvt.rn.f32.f64 	%f24, %fd166;
	shl.b64 	%rd135, %rd10, 2;
	add.s64 	%rd136, %rd3, %rd135;
	st.global.f32 	[%rd136], %f24;
	mul.f64 	%fd167, %fd216, 0d3F947AE147AE147B;
	cvt.rn.f32.f64 	%f25, %fd167;
	add.s64 	%rd137, %rd5, %rd135;
	st.global.f32 	[%rd137], %f25;
$L__BB1_36:
	setp.lt.u32 	%p43, %r38, %r27;
	@%p43 bra 	$L__BB1_38;
	mul.f64 	%fd168, %fd19, %fd215;
	cvt.rn.f32.f64 	%f26, %fd168;
	shl.b64 	%rd138, %rd10, 2;
	add.s64 	%rd139, %rd4, %rd138;
	st.global.f32 	[%rd139], %f26;
$L__BB1_38:
	add.s32 	%r95, %r95, 2;
	add.s32 	%r94, %r94, 2;
	and.b32  	%r99, %r28, -2;
	setp.ne.s32 	%p44, %r38, %r99;
	mov.u32 	%r96, %r38;
	mov.f64 	%fd195, %fd31;
	mov.f64 	%fd196, %fd41;
	mov.f64 	%fd199, %fd213;
	mov.f64 	%fd200, %fd214;
	@%p44 bra 	$L__BB1_26;
	cvt.s64.s32 	%rd173, %r98;
	cvt.s64.s32 	%rd172, %r97;
	mov.f64 	%fd195, %fd31;
$L__BB1_40:
	and.b32  	%r83, %r28, 1;
	setp.eq.b32 	%p45, %r83, 1;
	not.pred 	%p46, %p45;
	@%p46 bra 	$L__BB1_47;
	ld.param.u64 	%rd162, [emd_many_series_one_param_time_major_f32_param_0];
	cvt.u64.u32 	%rd140, %r94;
	mul.lo.s64 	%rd15, %rd140, %rd8;
	add.s64 	%rd141, %rd15, %rd2;
	cvta.to.global.u64 	%rd142, %rd162;
	shl.b64 	%rd143, %rd141, 2;
	add.s64 	%rd144, %rd142, %rd143;
	ld.global.nc.f32 	%f35, [%rd144];
	setp.lt.u32 	%p47, %r99, 2;
	@%p47 bra 	$L__BB1_43;
	cvt.f64.f32 	%fd169, %f35;
	sub.f64 	%fd170, %fd169, %fd195;
	mul.f64 	%fd171, %fd17, %fd170;
	fma.rn.f64 	%fd172, %fd18, %fd214, %fd171;
	mul.f64 	%fd173, %fd16, %fd213;
	sub.f64 	%fd174, %fd172, %fd173;
	setp.gt.f64 	%p48, %fd214, %fd174;
	setp.gt.f64 	%p49, %fd214, %fd213;
	selp.f64 	%fd175, %fd214, %fd205, %p49;
	selp.f64 	%fd205, %fd175, %fd205, %p48;
	setp.lt.f64 	%p50, %fd214, %fd174;
	setp.lt.f64 	%p51, %fd214, %fd213;
	selp.f64 	%fd176, %fd214, %fd206, %p51;
	selp.f64 	%fd206, %fd176, %fd206, %p50;
	cvt.rn.f32.f64 	%f35, %fd174;
$L__BB1_43:
	ld.param.u64 	%rd171, [emd_many_series_one_param_time_major_f32_param_13];
	ld.param.u64 	%rd168, [emd_many_series_one_param_time_major_f32_param_12];
	ld.param.u64 	%rd165, [emd_many_series_one_param_time_major_f32_param_11];
	mul.f64 	%fd177, %fd205, %fd21;
	cvt.rn.f32.f64 	%f27, %fd177;
	mul.f64 	%fd178, %fd206, %fd21;
	cvt.rn.f32.f64 	%f28, %fd178;
	add.s64 	%rd145, %rd173, %rd6;
	cvta.to.global.u64 	%rd146, %rd165;
	shl.b64 	%rd147, %rd145, 2;
	add.s64 	%rd148, %rd146, %rd147;
	ld.global.f32 	%f29, [%rd148];
	cvta.to.global.u64 	%rd149, %rd168;
	add.s64 	%rd150, %rd149, %rd147;
	ld.global.f32 	%f30, [%rd150];
	add.s64 	%rd151, %rd172, %rd7;
	cvta.to.global.u64 	%rd152, %rd171;
	shl.b64 	%rd153, %rd151, 2;
	add.s64 	%rd154, %rd152, %rd153;
	ld.global.f32 	%f31, [%rd154];
	st.global.f32 	[%rd148], %f27;
	st.global.f32 	[%rd150], %f28;
	st.global.f32 	[%rd154], %f35;
	cvt.f64.f32 	%fd179, %f35;
	cvt.f64.f32 	%fd180, %f31;
	sub.f64 	%fd181, %fd179, %fd180;
	add.f64 	%fd63, %fd215, %fd181;
	cvt.f64.f32 	%fd182, %f27;
	cvt.f64.f32 	%fd183, %f29;
	sub.f64 	%fd184, %fd182, %fd183;
	add.f64 	%fd64, %fd217, %fd184;
	cvt.f64.f32 	%fd185, %f28;
	cvt.f64.f32 	%fd186, %f30;
	sub.f64 	%fd187, %fd185, %fd186;
	add.f64 	%fd65, %fd216, %fd187;
	setp.lt.u32 	%p52, %r99, 49;
	@%p52 bra 	$L__BB1_45;
	mul.f64 	%fd188, %fd64, 0d3F947AE147AE147B;
	cvt.rn.f32.f64 	%f32, %fd188;
	shl.b64 	%rd155, %rd15, 2;
	add.s64 	%rd156, %rd3, %rd155;
	st.global.f32 	[%rd156], %f32;
	mul.f64 	%fd189, %fd65, 0d3F947AE147AE147B;
	cvt.rn.f32.f64 	%f33, %fd189;
	add.s64 	%rd157, %rd5, %rd155;
	st.global.f32 	[%rd157], %f33;
$L__BB1_45:
	add.s32 	%r84, %r99, 1;
	setp.lt.u32 	%p53, %r84, %r27;
	@%p53 bra 	$L__BB1_47;
	mul.f64 	%fd190, %fd19, %fd63;
	cvt.rn.f32.f64 	%f34, %fd190;
	shl.b64 	%rd158, %rd15, 2;
	add.s64 	%rd159, %rd4, %rd158;
	st.global.f32 	[%rd159], %f34;
$L__BB1_47:
	ret;

}
.func  (.param .align 16 .b8 func_retval0[16]) __internal_trig_reduction_slowpathd(
	.param .b64 __internal_trig_reduction_slowpathd_param_0
)
{
	.local .align 8 .b8 	__local_depot2[40];
	.reg .b64 	%SP;
	.reg .b64 	%SPL;
	.reg .pred 	%p<10>;
	.reg .b32 	%r<47>;
	.reg .b64 	%rd<74>;
	.reg .b64 	%fd<5>;

	mov.u64 	%SPL, __local_depot2;
	ld.param.f64 	%fd4, [__internal_trig_reduction_slowpathd_param_0];
	add.u64 	%rd1, %SPL, 0;
	{
	.reg .b32 %temp; 
	mov.b64 	{%temp, %r1}, %fd4;
	}
	shr.u32 	%r2, %r1, 20;
	and.b32  	%r3, %r2, 2047;
	setp.eq.s32 	%p1, %r3, 2047;
	mov.b32 	%r46, 0;
	@%p1 bra 	$L__BB2_9;
	add.s32 	%r20, %r3, -1024;
	mov.b64 	%rd20, %fd4;
	shl.b64 	%rd2, %rd20, 11;
	shr.u32 	%r4, %r20, 6;
	sub.s32 	%r45, 15, %r4;
	sub.s32 	%r21, 19, %r4;
	setp.lt.u32 	%p2, %r20, 128;
	selp.b32 	%r6, 18, %r21, %p2;
	setp.ge.s32 	%p3, %r45, %r6;
	mov.b64 	%rd70, 0;
	@%p3 bra 	$L__BB2_4;
	add.s32 	%r23, %r6, %r4;
	neg.s32 	%r43, %r23;
	or.b64  	%rd3, %rd2, -9223372036854775808;
	mov.b64 	%rd70, 0;
	mov.b32 	%r42, 0;
	mov.u64 	%rd25, __cudart_i2opi_d;
	mov.u32 	%r44, %r45;
$L__BB2_3:
	.pragma "nounroll";
	mul.wide.s32 	%rd22, %r42, 8;
	add.s64 	%rd23, %rd1, %rd22;
	mul.wide.s32 	%rd24, %r44, 8;
	add.s64 	%rd26, %rd25, %rd24;
	ld.global.nc.u64 	%rd27, [%rd26];
	{
	.reg .u32 %r0, %r1, %r2, %r3, %alo, %ahi, %blo, %bhi, %clo, %chi;
	mov.b64 	{%alo,%ahi}, %rd27;
	mov.b64 	{%blo,%bhi}, %rd3;
	mov.b64 	{%clo,%chi}, %rd70;
	mad.lo.cc.u32 	%r0, %alo, %blo, %clo;
	madc.hi.cc.u32 	%r1, %alo, %blo, %chi;
	madc.hi.u32 	%r2, %alo, %bhi, 0;
	mad.lo.cc.u32 	%r1, %alo, %bhi, %r1;
	madc.hi.cc.u32 	%r2, %ahi, %blo, %r2;
	madc.hi.u32 	%r3, %ahi, %bhi, 0;
	mad.lo.cc.u32 	%r1, %ahi, %blo, %r1;
	madc.lo.cc.u32 	%r2, %ahi, %bhi, %r2;
	addc.u32 	%r3, %r3, 0;
	mov.b64 	%rd28, {%r0,%r1};
	mov.b64 	%rd70, {%r2,%r3};
	}
	st.local.u64 	[%rd23], %rd28;
	add.s32 	%r44, %r44, 1;
	add.s32 	%r43, %r43, 1;
	add.s32 	%r42, %r42, 1;
	setp.ne.s32 	%p4, %r43, -15;
	mov.u32 	%r45, %r6;
	@%p4 bra 	$L__BB2_3;
$L__BB2_4:
	cvt.s64.s32 	%rd29, %r45;
	cvt.u64.u32 	%rd30, %r4;
	add.s64 	%rd31, %rd30, %rd29;
	shl.b64 	%rd32, %rd31, 3;
	add.s64 	%rd33, %rd1, %rd32;
	st.local.u64 	[%rd33+-120], %rd70;
	and.b32  	%r15, %r2, 63;
	ld.local.u64 	%rd72, [%rd1+16];
	ld.local.u64 	%rd71, [%rd1+24];
	setp.eq.s32 	%p5, %r15, 0;
	@%p5 bra 	$L__BB2_6;
	shl.b64 	%rd34, %rd71, %r15;
	shr.u64 	%rd35, %rd72, 1;
	xor.b32  	%r24, %r15, 63;
	shr.u64 	%rd36, %rd35, %r24;
	or.b64  	%rd71, %rd34, %rd36;
	ld.local.u64 	%rd37, [%rd1+8];
	shl.b64 	%rd38, %rd72, %r15;
	shr.u64 	%rd39, %rd37, 1;
	shr.u64 	%rd40, %rd39, %r24;
	or.b64  	%rd72, %rd38, %rd40;
$L__BB2_6:
	and.b32  	%r25, %r1, -2147483648;
	shr.u64 	%rd41, %rd71, 62;
	cvt.u32.u64 	%r26, %rd41;
	mov.b64 	{%r27, %r28}, %rd71;
	mov.b64 	{%r29, %r30}, %rd72;
	shf.l.wrap.b32 	%r31, %r30, %r27, 2;
	shf.l.wrap.b32 	%r32, %r27, %r28, 2;
	mov.b64 	%rd42, {%r31, %r32};
	shl.b64 	%rd43, %rd72, 2;
	shr.u64 	%rd44, %rd42, 63;
	cvt.u32.u64 	%r33, %rd44;
	add.s32 	%r34, %r33, %r26;
	setp.eq.s32 	%p6, %r25, 0;
	neg.s32 	%r35, %r34;
	selp.b32 	%r46, %r34, %r35, %p6;
	setp.gt.s64 	%p7, %rd42, -1;
	mov.b64 	%rd45, 0;
	{
	.reg .u32 %r0, %r1, %r2, %r3, %a0, %a1, %a2, %a3, %b0, %b1, %b2, %b3;
	mov.b64 	{%a0,%a1}, %rd45;
	mov.b64 	{%a2,%a3}, %rd45;
	mov.b64 	{%b0,%b1}, %rd43;
	mov.b64 	{%b2,%b3}, %rd42;
	sub.cc.u32 	%r0, %a0, %b0;
	subc.cc.u32 	%r1, %a1, %b1;
	subc.cc.u32 	%r2, %a2, %b2;
	subc.u32 	%r3, %a3, %b3;
	mov.b64 	%rd46, {%r0,%r1};
	mov.b64 	%rd47, {%r2,%r3};
	}
	xor.b32  	%r36, %r25, -2147483648;
	selp.b64 	%rd73, %rd42, %rd47, %p7;
	selp.b64 	%rd14, %rd43, %rd46, %p7;
	selp.b32 	%r17, %r25, %r36, %p7;
	clz.b64 	%r37, %rd73;
	cvt.u64.u32 	%rd15, %r37;
	setp.eq.s32 	%p8, %r37, 0;
	@%p8 bra 	$L__BB2_8;
	cvt.u32.u64 	%r38, %rd15;
	and.b32  	%r39, %r38, 63;
	shl.b64 	%rd48, %rd73, %r39;
	shr.u64 	%rd49, %rd14, 1;
	not.b32 	%r40, %r38;
	and.b32  	%r41, %r40, 63;
	shr.u64 	%rd50, %rd49, %r41;
	or.b64  	%rd73, %rd48, %rd50;
$L__BB2_8:
	mov.b64 	%rd51, -3958705157555305931;
	{
	.reg .u32 %r0, %r1, %r2, %r3, %alo, %ahi, %blo, %bhi;
	mov.b64 	{%alo,%ahi}, %rd73;
	mov.b64 	{%blo,%bhi}, %rd51;
	mul.lo.u32 	%r0, %alo, %blo;
	mul.hi.u32 	%r1, %alo, %blo;
	mad.lo.cc.u32 	%r1, %alo, %bhi, %r1;
	madc.hi.u32 	%r2, %alo, %bhi, 0;
	mad.lo.cc.u32 	%r1, %ahi, %blo, %r1;
	madc.hi.cc.u32 	%r2, %ahi, %blo, %r2;
	madc.hi.u32 	%r3, %ahi, %bhi, 0;
	mad.lo.cc.u32 	%r2, %ahi, %bhi, %r2;
	addc.u32 	%r3, %r3, 0;
	mov.b64 	%rd52, {%r0,%r1};
	mov.b64 	%rd53, {%r2,%r3};
	}
	setp.gt.s64 	%p9, %rd53, 0;
	{
	.reg .u32 %r0, %r1, %r2, %r3, %a0, %a1, %a2, %a3, %b0, %b1, %b2, %b3;
	mov.b64 	{%a0,%a1}, %rd52;
	mov.b64 	{%a2,%a3}, %rd53;
	mov.b64 	{%b0,%b1}, %rd52;
	mov.b64 	{%b2,%b3}, %rd53;
	add.cc.u32 	%r0, %a0, %b0;
	addc.cc.u32 	%r1, %a1, %b1;
	addc.cc.u32 	%r2, %a2, %b2;
	addc.u32 	%r3, %a3, %b3;
	mov.b64 	%rd54, {%r0,%r1};
	mov.b64 	%rd55, {%r2,%r3};
	}
	selp.b64 	%rd56, %rd55, %rd53, %p9;
	selp.s64 	%rd57, -1, 0, %p9;
	sub.s64 	%rd58, %rd57, %rd15;
	cvt.u64.u32 	%rd59, %r17;
	shl.b64 	%rd60, %rd59, 32;
	add.s64 	%rd61, %rd56, 1;
	shr.u64 	%rd62, %rd61, 10;
	add.s64 	%rd63, %rd62, 1;
	shr.u64 	%rd64, %rd63, 1;
	shl.b64 	%rd65, %rd58, 52;
	add.s64 	%rd66, %rd65, %rd64;
	add.s64 	%rd67, %rd66, 4602678819172646912;
	or.b64  	%rd68, %rd67, %rd60;
	mov.b64 	%fd4, %rd68;
$L__BB2_9:
	st.param.f64 	[func_retval0], %fd4;
	st.param.b32 	[func_retval0+8], %r46;
	ret;

}


// ===== COMPILED SASS (sm_100) =====

	.target	sm_100

	.elftype	@"ET_EXEC"


//--------------------- .note.nv.tkinfo           --------------------------
	.section	.note.nv.tkinfo,"",@"SHT_NOTE"
	.sectionflags	@"SHF_NOTE_NV_TKINFO"
	.tkinfo
        /*0018*/ 	.word	0x00000002
        /*0030*/ 	.string	""
        /*0030*/ 	.string	"ptxas"
        /*0030*/ 	.string	"Cuda compilation tools, release 13.0, V13.0.88"
        /*0030*/ 	.string	"Build cuda_13.0.r13.0/compiler.36424714_0"
        /*0030*/ 	.string	"-arch sm_100 -m 64 "



//--------------------- .note.nv.cuinfo           --------------------------
	.section	.note.nv.cuinfo,"",@"SHT_NOTE"
	.sectionflags	@"SHF_NOTE_NV_CUINFO"
        /*0018*/ 	.short	0x0002
        /*001a*/ 	.short	0x0064
        /*001c*/ 	.short	0x0082
	.zero		2


//--------------------- .nv.info                  --------------------------
	.section	.nv.info,"",@"SHT_CUDA_INFO"
	.align	4


	//----- nvinfo : EIATTR_REGCOUNT
	.align		4
        /*0000*/ 	.byte	0x04, 0x2f
        /*0002*/ 	.short	(.L_3 - .L_2)
	.align		4
.L_2:
        /*0004*/ 	.word	index@(emd_batch_f32)
        /*0008*/ 	.word	0x00000040


	//----- nvinfo : EIATTR_FRAME_SIZE
	.align		4
.L_3:
        /*000c*/ 	.byte	0x04, 0x11
        /*000e*/ 	.short	(.L_5 - .L_4)
	.align		4
.L_4:
        /*0010*/ 	.word	index@($emd_batch_f32$__internal_trig_reduction_slowpathd)
        /*0014*/ 	.word	0x00000028


	//----- nvinfo : EIATTR_FRAME_SIZE
	.align		4
.L_5:
        /*0018*/ 	.byte	0x04, 0x11
        /*001a*/ 	.short	(.L_7 - .L_6)
	.align		4
.L_6:
        /*001c*/ 	.word	index@($__internal_5_$__cuda_sm20_dsqrt_rn_f64_mediumpath_v1)
        /*0020*/ 	.word	0x00000028


	//----- nvinfo : EIATTR_FRAME_SIZE
	.align		4
.L_7:
        /*0024*/ 	.byte	0x04, 0x11
        /*0026*/ 	.short	(.L_9 - .L_8)
	.align		4
.L_8:
        /*0028*/ 	.word	index@($__internal_4_$__cuda_sm20_div_rn_f64_full)
        /*002c*/ 	.word	0x00000028


	//----- nvinfo : EIATTR_FRAME_SIZE
	.align		4
.L_9:
        /*0030*/ 	.byte	0x04, 0x11
        /*0032*/ 	.short	(.L_11 - .L_10)
	.align		4
.L_10:
        /*0034*/ 	.word	index@($__internal_3_$__cuda_sm20_dblrcp_rn_slowpath_v3)
        /*0038*/ 	.word	0x00000028


	//----- nvinfo : EIATTR_FRAME_SIZE
	.align		4
.L_11:
        /*003c*/ 	.byte	0x04, 0x11
        /*003e*/ 	.short	(.L_13 - .L_12)
	.align		4
.L_12:
        /*0040*/ 	.word	index@(emd_batch_f32)
        /*0044*/ 	.word	0x00000028


	//----- nvinfo : EIATTR_REGCOUNT
	.align		4
.L_13:
        /*0048*/ 	.byte	0x04, 0x2f
        /*004a*/ 	.short	(.L_15 - .L_14)
	.align		4
.L_14:
        /*004c*/ 	.word	index@(emd_many_series_one_param_time_major_f32)
        /*0050*/ 	.word	0x00000048


	//----- nvinfo : EIATTR_FRAME_SIZE
	.align		4
.L_15:
        /*0054*/ 	.byte	0x04, 0x11
        /*0056*/ 	.short	(.L_17 - .L_16)
	.align		4
.L_16:
        /*0058*/ 	.word	index@($emd_many_series_one_param_time_major_f32$__internal_trig_reduction_slowpathd)
        /*005c*/ 	.word	0x00000028


	//----- nvinfo : EIATTR_FRAME_SIZE
	.align		4
.L_17:
        /*0060*/ 	.byte	0x04, 0x11
        /*0062*/ 	.short	(.L_19 - .L_18)
	.align		4
.L_18:
        /*0064*/ 	.word	index@($__internal_2_$__cuda_sm20_dsqrt_rn_f64_mediumpath_v1)
        /*0068*/ 	.word	0x00000028


	//----- nvinfo : EIATTR_FRAME_SIZE
	.align		4
.L_19:
        /*006c*/ 	.byte	0x04, 0x11
        /*006e*/ 	.short	(.L_21 - .L_20)
	.align		4
.L_20:
        /*0070*/ 	.word	index@($__internal_1_$__cuda_sm20_div_rn_f64_full)
        /*0074*/ 	.word	0x00000028


	//----- nvinfo : EIATTR_FRAME_SIZE
	.align		4
.L_21:
        /*0078*/ 	.byte	0x04, 0x11
        /*007a*/ 	.short	(.L_23 - .L_22)
	.align		4
.L_22:
        /*007c*/ 	.word	index@($__internal_0_$__cuda_sm20_dblrcp_rn_slowpath_v3)
        /*0080*/ 	.word	0x00000028


	//----- nvinfo : EIATTR_FRAME_SIZE
	.align		4
.L_23:
        /*0084*/ 	.byte	0x04, 0x11
        /*0086*/ 	.short	(.L_25 - .L_24)
	.align		4
.L_24:
        /*0088*/ 	.word	index@(emd_many_series_one_param_time_major_f32)
        /*008c*/ 	.word	0x00000028


	//----- nvinfo : EIATTR_MIN_STACK_SIZE
	.align		4
.L_25:
        /*0090*/ 	.byte	0x04, 0x12
        /*0092*/ 	.short	(.L_27 - .L_26)
	.align		4
.L_26:
        /*0094*/ 	.word	index@(emd_many_series_one_param_time_major_f32)
        /*0098*/ 	.word	0x00000028


	//----- nvinfo : EIATTR_MIN_STACK_SIZE
	.align		4
.L_27:
        /*009c*/ 	.byte	0x04, 0x12
        /*009e*/ 	.short	(.L_29 - .L_28)
	.align		4
.L_28:
        /*00a0*/ 	.word	index@(emd_batch_f32)
        /*00a4*/ 	.word	0x00000028
.L_29:


//--------------------- .nv.compat                --------------------------
	.section	.nv.compat,"",@"SHT_CUDA_COMPAT_INFO"
	.align	4
        /*0000*/ 	.byte	0x02, 0x09, 0x00, 0x00, 0x02, 0x02, 0x01, 0x00, 0x02, 0x05, 0x05, 0x00, 0x03, 0x07, 0x01, 0x01
        /*0010*/ 	.byte	0x02, 0x03, 0x00, 0x00, 0x02, 0x06, 0x01, 0x00, 0x04, 0x0b, 0x08, 0x00, 0x01, 0x00, 0x00, 0x00
        /*0020*/ 	.byte	0x00, 0x00, 0x00, 0x00


//--------------------- .nv.info.emd_many_series_one_param_time_major_f32 --------------------------
	.section	.nv.info.emd_many_series_one_param_time_major_f32,"",@"SHT_CUDA_INFO"
	.sectionflags	@""
	.align	4


	//----- nvinfo : EIATTR_CUDA_API_VERSION
	.align		4
        /*0000*/ 	.byte	0x04, 0x37
        /*0002*/ 	.short	(.L_31 - .L_30)
.L_30:
        /*0004*/ 	.word	0x00000082


	//----- nvinfo : EIATTR_KPARAM_INFO
	.align		4
.L_31:
        /*0008*/ 	.byte	0x04, 0x17
        /*000a*/ 	.short	(.L_33 - .L_32)
.L_32:
        /*000c*/ 	.word	0x00000000
        /*0010*/ 	.short	0x000d
        /*0012*/ 	.short	0x0058
        /*0014*/ 	.byte	0x00, 0xf5, 0x21, 0x00


	//----- nvinfo : EIATTR_KPARAM_INFO
	.align		4
.L_33:
        /*0018*/ 	.byte	0x04, 0x17
        /*001a*/ 	.short	(.L_35 - .L_34)
.L_34:
        /*001c*/ 	.word	0x00000000
        /*0020*/ 	.short	0x000c
        /*0022*/ 	.short	0x0050
        /*0024*/ 	.byte	0x00, 0xf5, 0x21, 0x00


	//----- nvinfo : EIATTR_KPARAM_INFO
	.align		4
.L_35:
        /*0028*/ 	.byte	0x04, 0x17
        /*002a*/ 	.short	(.L_37 - .L_36)
.L_36:
        /*002c*/ 	.word	0x00000000
        /*0030*/ 	.short	0x000b
        /*0032*/ 	.short	0x0048
        /*0034*/ 	.byte	0x00, 0xf5, 0x21, 0x00


	//----- nvinfo : EIATTR_KPARAM_INFO
	.align		4
.L_37:
        /*0038*/ 	.byte	0x04, 0x17
        /*003a*/ 	.short	(.L_39 - .L_38)
.L_38:
        /*003c*/ 	.word	0x00000000
        /*0040*/ 	.short	0x000a
        /*0042*/ 	.short	0x0040
        /*0044*/ 	.byte	0x00, 0xf0, 0x11, 0x00


	//----- nvinfo : EIATTR_KPARAM_INFO
	.align		4
.L_39:
        /*0048*/ 	.byte	0x04, 0x17
        /*004a*/ 	.short	(.L_41 - .L_40)
.L_40:
        /*004c*/ 	.word	0x00000000
        /*0050*/ 	.short	0x0009
        /*0052*/ 	.short	0x0038
        /*0054*/ 	.byte	0x00, 0xf5, 0x21, 0x00


	//----- nvinfo : EIATTR_KPARAM_INFO
	.align		4
.L_41:
        /*0058*/ 	.byte	0x04, 0x17
        /*005a*/ 	.short	(.L_43 - .L_42)
.L_42:
        /*005c*/ 	.word	0x00000000
        /*0060*/ 	.short	0x0008
        /*0062*/ 	.short	0x0030
        /*0064*/ 	.byte	0x00, 0xf5, 0x21, 0x00


	//----- nvinfo : EIATTR_KPARAM_INFO
	.align		4
.L_43:
        /*0068*/ 	.byte	0x04, 0x17
        /*006a*/ 	.short	(.L_45 - .L_44)
.L_44:
        /*006c*/ 	.word	0x00000000
        /*0070*/ 	.short	0x0007
        /*0072*/ 	.short	0x0028
        /*0074*/ 	.byte	0x00, 0xf5, 0x21, 0x00


	//----- nvinfo : EIATTR_KPARAM_INFO
	.align		4
.L_45:
        /*0078*/ 	.byte	0x04, 0x17
        /*007a*/ 	.short	(.L_47 - .L_46)
.L_46:
        /*007c*/ 	.word	0x00000000
        /*0080*/ 	.short	0x0006
        /*0082*/ 	.short	0x0020
        /*0084*/ 	.byte	0x00, 0xf5, 0x21, 0x00


	//----- nvinfo : EIATTR_KPARAM_INFO
	.align		4
.L_47:
        /*0088*/ 	.byte	0x04, 0x17
        /*008a*/ 	.short	(.L_49 - .L_48)
.L_48:
        /*008c*/ 	.word	0x00000000
        /*0090*/ 	.short	0x0005
        /*0092*/ 	.short	0x0018
        /*0094*/ 	.byte	0x00, 0xf0, 0x11, 0x00


	//----- nvinfo : EIATTR_KPARAM_INFO
	.align		4
.L_49:
        /*0098*/ 	.byte	0x04, 0x17
        /*009a*/ 	.short	(.L_51 - .L_50)
.L_50:
        /*009c*/ 	.word	0x00000000
        /*00a0*/ 	.short	0x0004
        /*00a2*/ 	.short	0x0014
        /*00a4*/ 	.byte	0x00, 0xf0, 0x11, 0x00


	//----- nvinfo : EIATTR_KPARAM_INFO
	.align		4
.L_51:
        /*00a8*/ 	.byte	0x04, 0x17
        /*00aa*/ 	.short	(.L_53 - .L_52)
.L_52:
        /*00ac*/ 	.word	0x00000000
        /*00b0*/ 	.short	0x0003
        /*00b2*/ 	.short	0x0010
        /*00b4*/ 	.byte	0x00, 0xf0, 0x11, 0x00


	//----- nvinfo : EIATTR_KPARAM_INFO
	.align		4
.L_53:
        /*00b8*/ 	.byte	0x04, 0x17
        /*00ba*/ 	.short	(.L_55 - .L_54)
.L_54:
        /*00bc*/ 	.word	0x00000000
        /*00c0*/ 	.short	0x0002
        /*00c2*/ 	.short	0x000c
        /*00c4*/ 	.byte	0x00, 0xf0, 0x11, 0x00


	//----- nvinfo : EIATTR_KPARAM_INFO
	.align		4
.L_55:
        /*00c8*/ 	.byte	0x04, 0x17
        /*00ca*/ 	.short	(.L_57 - .L_56)
.L_56:
        /*00cc*/ 	.word	0x00000000
        /*00d0*/ 	.short	0x0001
        /*00d2*/ 	.short	0x0008
        /*00d4*/ 	.byte	0x00, 0xf0, 0x11, 0x00


	//----- nvinfo : EIATTR_KPARAM_INFO
	.align		4
.L_57:
        /*00d8*/ 	.byte	0x04, 0x17
        /*00da*/ 	.short	(.L_59 - .L_58)
.L_58:
        /*00dc*/ 	.word	0x00000000
        /*00e0*/ 	.short	0x0000
        /*00e2*/ 	.short	0x0000
        /*00e4*/ 	.byte	0x00, 0xf5, 0x21, 0x00


	//----- nvinfo : EIATTR_SPARSE_MMA_MASK
	.align		4
.L_59:
        /*00e8*/ 	.byte	0x03, 0x50
        /*00ea*/ 	.short	0x0000


	//----- nvinfo : EIATTR_MAXREG_COUNT
	.align		4
        /*00ec*/ 	.byte	0x03, 0x1b
        /*00ee*/ 	.short	0x00ff


	//----- nvinfo : EIATTR_MERCURY_ISA_VERSION
	.align		4
        /*00f0*/ 	.byte	0x03, 0x5f
        /*00f2*/ 	.short	0x0101


	//----- nvinfo : EIATTR_VRC_CTA_INIT_COUNT
	.align		4
        /*00f4*/ 	.byte	0x02, 0x4a
	.zero		1
	.zero		1


	//----- nvinfo : EIATTR_EXIT_INSTR_OFFSETS
	.align		4
        /*00f8*/ 	.byte	0x04, 0x1c
        /*00fa*/ 	.short	(.L_61 - .L_60)


	//   ....[0]....
.L_60:
        /*00fc*/ 	.word	0x00000080


	//   ....[1]....
        /*0100*/ 	.word	0x00000960


	//   ....[2]....
        /*0104*/ 	.word	0x000028b0


	//   ....[3]....
        /*0108*/ 	.word	0x00002e20


	//   ....[4]....
        /*010c*/ 	.word	0x00002e80


	//----- nvinfo : EIATTR_CRS_STACK_SIZE
	.align		4
.L_61:
        /*0110*/ 	.byte	0x04, 0x1e
        /*0112*/ 	.short	(.L_63 - .L_62)
.L_62:
        /*0114*/ 	.word	0x00000000


	//----- nvinfo : EIATTR_CBANK_PARAM_SIZE
	.align		4
.L_63:
        /*0118*/ 	.byte	0x03, 0x19
        /*011a*/ 	.short	0x0060


	//----- nvinfo : EIATTR_PARAM_CBANK
	.align		4
        /*011c*/ 	.byte	0x04, 0x0a
        /*011e*/ 	.short	(.L_65 - .L_64)
	.align		4
.L_64:
        /*0120*/ 	.word	index@(.nv.constant0.emd_many_series_one_param_time_major_f32)
        /*0124*/ 	.short	0x0380
        /*0126*/ 	.short	0x0060


	//----- nvinfo : EIATTR_SW_WAR
	.align		4
.L_65:
        /*0128*/ 	.byte	0x04, 0x36
        /*012a*/ 	.short	(.L_67 - .L_66)
.L_66:
        /*012c*/ 	.word	0x00000008
.L_67:


//--------------------- .nv.info.emd_batch_f32    --------------------------
	.section	.nv.info.emd_batch_f32,"",@"SHT_CUDA_INFO"
	.sectionflags	@""
	.align	4


	//----- nvinfo : EIATTR_CUDA_API_VERSION
	.align		4
        /*0000*/ 	.byte	0x04, 0x37
        /*0002*/ 	.short	(.L_69 - .L_68)
.L_68:
        /*0004*/ 	.word	0x00000082


	//----- nvinfo : EIATTR_KPARAM_INFO
	.align		4
.L_69:
        /*0008*/ 	.byte	0x04, 0x17
        /*000a*/ 	.short	(.L_71 - .L_70)
.L_70:
        /*000c*/ 	.word	0x00000000
        /*0010*/ 	.short	0x000d
        /*0012*/ 	.short	0x0060
        /*0014*/ 	.byte	0x00, 0xf5, 0x21, 0x00


	//----- nvinfo : EIATTR_KPARAM_INFO
	.align		4
.L_71:
        /*0018*/ 	.byte	0x04, 0x17
        /*001a*/ 	.short	(.L_73 - .L_72)
.L_72:
        /*001c*/ 	.word	0x00000000
        /*0020*/ 	.short	0x000c
        /*0022*/ 	.short	0x0058
        /*0024*/ 	.byte	0x00, 0xf5, 0x21, 0x00


	//----- nvinfo : EIATTR_KPARAM_INFO
	.align		4
.L_73:
        /*0028*/ 	.byte	0x04, 0x17
        /*002a*/ 	.short	(.L_75 - .L_74)
.L_74:
        /*002c*/ 	.word	0x00000000
        /*0030*/ 	.short	0x000b
        /*0032*/ 	.short	0x0050
        /*0034*/ 	.byte	0x00, 0xf5, 0x21, 0x00


	//----- nvinfo : EIATTR_KPARAM_INFO
	.align		4
.L_75:
        /*0038*/ 	.byte	0x04, 0x17
        /*003a*/ 	.short	(.L_77 - .L_76)
.L_76:
        /*003c*/ 	.word	0x00000000
        /*0040*/ 	.short	0x000a
        /*0042*/ 	.short	0x0048
        /*0044*/ 	.byte	0x00, 0xf0, 0x11, 0x00


	//----- nvinfo : EIATTR_KPARAM_INFO
	.align		4
.L_77:
        /*0048*/ 	.byte	0x04, 0x17
        /*004a*/ 	.short	(.L_79 - .L_78)
.L_78:
        /*004c*/ 	.word	0x00000000
        /*0050*/ 	.short	0x0009
        /*0052*/ 	.short	0x0040
        /*0054*/ 	.byte	0x00, 0xf5, 0x21, 0x00


	//----- nvinfo : EIATTR_KPARAM_INFO
	.align		4
.L_79:
        /*0058*/ 	.byte	0x04, 0x17
        /*005a*/ 	.short	(.L_81 - .L_80)
.L_80:
        /*005c*/ 	.word	0x00000000
        /*0060*/ 	.short	0x0008
        /*0062*/ 	.short	0x0038
        /*0064*/ 	.byte	0x00, 0xf5, 0x21, 0x00


	//----- nvinfo : EIATTR_KPARAM_INFO
	.align		4
.L_81:
        /*0068*/ 	.byte	0x04, 0x17
        /*006a*/ 	.short	(.L_83 - .L_82)
.L_82:
        /*006c*/ 	.word	0x00000000
        /*0070*/ 	.short	0x0007
        /*0072*/ 	.short	0x0030
        /*0074*/ 	.byte	0x00, 0xf5, 0x21, 0x00


	//----- nvinfo : EIATTR_KPARAM_INFO
	.align		4
.L_83:
        /*0078*/ 	.byte	0x04, 0x17
        /*007a*/ 	.short	(.L_85 - .L_84)
.L_84:
        /*007c*/ 	.word	0x00000000
        /*0080*/ 	.short	0x0006
        /*0082*/ 	.short	0x0028
        /*0084*/ 	.byte	0x00, 0xf0, 0x11, 0x00


	//----- nvinfo : EIATTR_KPARAM_INFO
	.align		4
.L_85:
        /*0088*/ 	.byte	0x04, 0x17
        /*008a*/ 	.short	(.L_87 - .L_86)
.L_86:
        /*008c*/ 	.word	0x00000000
        /*0090*/ 	.short	0x0005
        /*0092*/ 	.short	0x0024
        /*0094*/ 	.byte	0x00, 0xf0, 0x11, 0x00


	//----- nvinfo : EIATTR_KPARAM_INFO
	.align		4
.L_87:
        /*0098*/ 	.byte	0x04, 0x17
        /*009a*/ 	.short	(.L_89 - .L_88)
.L_88:
        /*009c*/ 	.word	0x00000000
        /*00a0*/ 	.short	0x0004
        /*00a2*/ 	.short	0x0020
        /*00a4*/ 	.byte	0x00, 0xf0, 0x11, 0x00


	//----- nvinfo : EIATTR_KPARAM_INFO
	.align		4
.L_89:
        /*00a8*/ 	.byte	0x04, 0x17
        /*00aa*/ 	.short	(.L_91 - .L_90)
.L_90:
        /*00ac*/ 	.word	0x00000000
        /*00b0*/ 	.short	0x0003
        /*00b2*/ 	.short	0x0018
        /*00b4*/ 	.byte	0x00, 0xf5, 0x21, 0x00


	//----- nvinfo : EIATTR_KPARAM_INFO
	.align		4
.L_91:
        /*00b8*/ 	.byte	0x04, 0x17
        /*00ba*/ 	.short	(.L_93 - .L_92)
.L_92:
        /*00bc*/ 	.word	0x00000000
        /*00c0*/ 	.short	0x0002
        /*00c2*/ 	.short	0x0010
        /*00c4*/ 	.byte	0x00, 0xf5, 0x21, 0x00


	//----- nvinfo : EIATTR_KPARAM_INFO
	.align		4
.L_93:
        /*00c8*/ 	.byte	0x04, 0x17
        /*00ca*/ 	.short	(.L_95 - .L_94)
.L_94:
        /*00cc*/ 	.word	0x00000000
        /*00d0*/ 	.short	0x0001
        /*00d2*/ 	.short	0x0008
        /*00d4*/ 	.byte	0x00, 0xf5, 0x21, 0x00


	//----- nvinfo : EIATTR_KPARAM_INFO
	.align		4
.L_95:
        /*00d8*/ 	.byte	0x04, 0x17
        /*00da*/ 	.short	(.L_97 - .L_96)
.L_96:
        /*00dc*/ 	.word	0x00000000
        /*00e0*/ 	.short	0x0000
        /*00e2*/ 	.short	0x0000
        /*00e4*/ 	.byte	0x00, 0xf5, 0x21, 0x00


	//----- nvinfo : EIATTR_SPARSE_MMA_MASK
	.align		4
.L_97:
        /*00e8*/ 	.byte	0x03, 0x50
        /*00ea*/ 	.short	0x0000


	//----- nvinfo : EIATTR_MAXREG_COUNT
	.align		4
        /*00ec*/ 	.byte	0x03, 0x1b
        /*00ee*/ 	.short	0x00ff


	//----- nvinfo : EIATTR_MERCURY_ISA_VERSION
	.align		4
        /*00f0*/ 	.byte	0x03, 0x5f
        /*00f2*/ 	.short	0x0101


	//----- nvinfo : EIATTR_VRC_CTA_INIT_COUNT
	.align		4
        /*00f4*/ 	.byte	0x02, 0x4a
	.zero		1
	.zero		1


	//----- nvinfo : EIATTR_EXIT_INSTR_OFFSETS
	.align		4
        /*00f8*/ 	.byte	0x04, 0x1c
        /*00fa*/ 	.short	(.L_99 - .L_98)


	//   ....[0]....
.L_98:
        /*00fc*/ 	.word	0x000000a0


	//   ....[1]....
        /*0100*/ 	.word	0x00000fe0


	//   ....[2]....
        /*0104*/ 	.word	0x00002db0


	//   ....[3]....
        /*0108*/ 	.word	0x000032a0


	//   ....[4]....
        /*010c*/ 	.word	0x000032f0


	//----- nvinfo : EIATTR_CRS_STACK_SIZE
	.align		4
.L_99:
        /*0110*/ 	.byte	0x04, 0x1e
        /*0112*/ 	.short	(.L_101 - .L_100)
.L_100:
        /*0114*/ 	.word	0x00000000


	//----- nvinfo : EIATTR_CBANK_PARAM_SIZE
	.align		4
.L_101:
        /*0118*/ 	.byte	0x03, 0x19
        /*011a*/ 	.short	0x0068


	//----- nvinfo : EIATTR_PARAM_CBANK
	.align		4
        /*011c*/ 	.byte	0x04, 0x0a
        /*011e*/ 	.short	(.L_103 - .L_102)
	.align		4
.L_102:
        /*0120*/ 	.word	index@(.nv.constant0.emd_batch_f32)
        /*0124*/ 	.short	0x0380
        /*0126*/ 	.short	0x0068


	//----- nvinfo : EIATTR_SW_WAR
	.align		4
.L_103:
        /*0128*/ 	.byte	0x04, 0x36
        /*012a*/ 	.short	(.L_105 - .L_104)
.L_104:
        /*012c*/ 	.word	0x00000008
.L_105:


//--------------------- .nv.callgraph             --------------------------
	.section	.nv.callgraph,"",@"SHT_CUDA_CALLGRAPH"
	.align	4
	.sectionentsize	8
	.align		4
        /*0000*/ 	.word	0x00000000
	.align		4
        /*0004*/ 	.word	0xffffffff
	.align		4
        /*0008*/ 	.word	0x00000000
	.align		4
        /*000c*/ 	.word	0xfffffffe
	.align		4
        /*0010*/ 	.word	0x00000000
	.align		4
        /*0014*/ 	.word	0xfffffffd
	.align		4
        /*0018*/ 	.word	0x00000000
	.align		4
        /*001c*/ 	.word	0xfffffffc


//--------------------- .nv.constant4             --------------------------
	.section	.nv.constant4,"a",@progbits
	.align	8
	.align		8
.nv.constant4:
        /*0000*/ 	.dword	__cudart_i2opi_d
	.align		8
        /*0008*/ 	.dword	__cudart_sin_cos_coeffs


//--------------------- .text.emd_many_series_one_param_time_major_f32 --------------------------
	.section	.text.emd_many_series_one_param_time_major_f32,"ax",@progbits
	.align	128
        .global         emd_many_series_one_param_time_major_f32
        .type           emd_many_series_one_param_time_major_f32,@function
        .size           emd_many_series_one_param_time_major_f32,(.L_x_105 - emd_many_series_one_param_time_major_f32)
        .other          emd_many_series_one_param_time_major_f32,@"STO_CUDA_ENTRY STV_DEFAULT"
emd_many_series_one_param_time_major_f32:
.text.emd_many_series_one_param_time_major_f32:
[----:B------:R-:W0:Y:S01]  /*0000*/  LDC R1, c[0x0][0x37c] ;  /* 0x0000df00ff017b82 */ /* 0x000e220000000800 */
[----:B------:R-:W1:Y:S07]  /*0010*/  S2R R33, SR_TID.X ;  /* 0x0000000000217919 */ /* 0x000e6e0000002100 */
[----:B------:R-:W1:Y:S01]  /*0020*/  S2UR UR4, SR_CTAID.X ;  /* 0x00000000000479c3 */ /* 0x000e620000002500 */
[----:B0-----:R-:W-:-:S07]  /*0030*/  VIADD R1, R1, 0xffffffd8 ;  /* 0xffffffd801017836 */ /* 0x001fce0000000000 */
[----:B------:R-:W1:Y:S08]  /*0040*/  LDC R32, c[0x0][0x360] ;  /* 0x0000d800ff207b82 */ /* 0x000e700000000800 */
[----:B------:R-:W0:Y:S01]  /*0050*/  LDC R3, c[0x0][0x388] ;  /* 0x0000e200ff037b82 */ /* 0x000e220000000800 */
[----:B-1----:R-:W-:-:S05]  /*0060*/  IMAD R32, R32, UR4, R33 ;  /* 0x0000000420207c24 */ /* 0x002fca000f8e0221 */
[----:B0-----:R-:W-:-:S13]  /*0070*/  ISETP.GE.AND P0, PT, R32, R3, PT ;  /* 0x000000032000720c */ /* 0x001fda0003f06270 */
[----:B------:R-:W-:Y:S05]  /*0080*/  @P0 EXIT ;  /* 0x000000000000094d */ /* 0x000fea0003800000 */
[----:B------:R-:W0:Y:S01]  /*0090*/  LDCU UR7, c[0x0][0x38c] ;  /* 0x00007180ff0777ac */ /* 0x000e220008000800 */
[----:B------:R-:W1:Y:S01]  /*00a0*/  LDC.64 R30, c[0x0][0x3a8] ;  /* 0x0000ea00ff1e7b82 */ /* 0x000e620000000a00 */
[----:B------:R-:W-:Y:S01]  /*00b0*/  SHF.R.S32.HI R33, RZ, 0x1f, R32 ;  /* 0x0000001fff217819 */ /* 0x000fe20000011420 */
[----:B------:R-:W2:Y:S06]  /*00c0*/  LDCU.64 UR8, c[0x0][0x358] ;  /* 0x00006b00ff0877ac */ /* 0x000eac0008000a00 */
[----:B------:R-:W3:Y:S08]  /*00d0*/  LDC.64 R28, c[0x0][0x3b0] ;  /* 0x0000ec00ff1c7b82 */ /* 0x000ef00000000a00 */
[----:B------:R-:W4:Y:S01]  /*00e0*/  LDC.64 R26, c[0x0][0x3b8] ;  /* 0x0000ee00ff1a7b82 */ /* 0x000f220000000a00 */
[----:B0-----:R-:W-:Y:S01]  /*00f0*/  UISETP.GE.AND UP0, UPT, UR7, 0x1, UPT ;  /* 0x000000010700788c */ /* 0x001fe2000bf06270 */
[----:B-1----:R-:W-:-:S04]  /*0100*/  IMAD.WIDE R30, R32, 0x4, R30 ;  /* 0x00000004201e7825 */ /* 0x002fc800078e021e */
[----:B---3--:R-:W-:-:S04]  /*0110*/  IMAD.WIDE R28, R32, 0x4, R28 ;  /* 0x00000004201c7825 */ /* 0x008fc800078e021c */
[----:B----4-:R-:W-:Y:S01]  /*0120*/  IMAD.WIDE R26, R32, 0x4, R26 ;  /* 0x00000004201a7825 */ /* 0x010fe200078e021a */
[----:B--2---:R-:W-:Y:S06]  /*0130*/  BRA.U !UP0, `(.L_x_0) ;  /* 0x0000000508e87547 */ /* 0x004fec000b800000 */
[----:B------:R-:W-:Y:S02]  /*0140*/  UISETP.GE.U32.AND UP1, UPT, UR7, 0x8, UPT ;  /* 0x000000080700788c */ /* 0x000fe4000bf26070 */
[----:B------:R-:W-:Y:S01]  /*0150*/  ULOP3.LUT UR5, UR7, 0x7, URZ, 0xc0, !UPT ;  /* 0x0000000707057892 */ /* 0x000fe2000f8ec0ff */
[----:B------:R-:W-:-:S03]  /*0160*/  UMOV UR4, URZ ;  /* 0x000000ff00047c82 */ /* 0x000fc60008000000 */
[----:B------:R-:W-:-:S03]  /*0170*/  UISETP.NE.AND UP0, UPT, UR5, URZ, UPT ;  /* 0x000000ff0500728c */ /* 0x000fc6000bf05270 */
[----:B------:R-:W-:Y:S08]  /*0180*/  BRA.U !UP1, `(.L_x_1) ;  /* 0x0000000109e07547 */ /* 0x000ff0000b800000 */
[----:B------:R-:W-:Y:S01]  /*0190*/  ULOP3.LUT UR4, UR7, 0x7ffffff8, URZ, 0xc0, !UPT ;  /* 0x7ffffff807047892 */ /* 0x000fe2000f8ec0ff */
[----:B------:R-:W-:-:S03]  /*01a0*/  IMAD.MOV.U32 R25, RZ, RZ, RZ ;  /* 0x000000ffff197224 */ /* 0x000fc600078e00ff */
[----:B------:R-:W-:-:S12]  /*01b0*/  UIADD3 UR6, UPT, UPT, -UR4, URZ, URZ ;  /* 0x000000ff04067290 */ /* 0x000fd8000fffe1ff */
.L_x_2:
[----:B--2---:R-:W-:Y:S01]  /*01c0*/  IMAD.WIDE R4, R25, 0x4, R30 ;  /* 0x0000000419047825 */ /* 0x004fe200078e021e */
[----:B------:R-:W-:-:S03]  /*01d0*/  UIADD3 UR6, UPT, UPT, UR6, 0x8, URZ ;  /* 0x0000000806067890 */ /* 0x000fc6000fffe0ff */
[----:B------:R-:W-:Y:S01]  /*01e0*/  IMAD.WIDE R6, R25, 0x4, R28 ;  /* 0x0000000419067825 */ /* 0x000fe200078e021c */
[----:B------:R-:W-:-:S03]  /*01f0*/  UISETP.NE.AND UP1, UPT, UR6, URZ, UPT ;  /* 0x000000ff0600728c */ /* 0x000fc6000bf25270 */
[----:B------:R-:W-:-:S04]  /*0200*/  IMAD.WIDE R8, R25, 0x4, R26 ;  /* 0x0000000419087825 */ /* 0x000fc800078e021a */
[----:B------:R-:W-:-:S04]  /*0210*/  IMAD.WIDE R10, R3, 0x4, R4 ;  /* 0x00000004030a7825 */ /* 0x000fc800078e0204 */
[----:B------:R-:W-:-:S04]  /*0220*/  IMAD.WIDE R12, R3, 0x4, R6 ;  /* 0x00000004030c7825 */ /* 0x000fc800078e0206 */
[----:B------:R-:W-:-:S04]  /*0230*/  IMAD.WIDE R14, R3, 0x4, R8 ;  /* 0x00000004030e7825 */ /* 0x000fc800078e0208 */
[----:B------:R-:W-:Y:S02]  /*0240*/  IMAD.MOV.U32 R35, RZ, RZ, 0x7fffffff ;  /* 0x7fffffffff237424 */ /* 0x000fe400078e00ff */
[----:B------:R-:W-:-:S03]  /*0250*/  IMAD.WIDE R16, R3, 0x4, R10 ;  /* 0x0000000403107825 */ /* 0x000fc600078e020a */
[----:B------:R0:W-:Y:S01]  /*0260*/  STG.E desc[UR8][R4.64], R35 ;  /* 0x0000002304007986 */ /* 0x0001e2000c101908 */
[----:B------:R-:W-:-:S03]  /*0270*/  IMAD.WIDE R18, R3, 0x4, R12 ;  /* 0x0000000403127825 */ /* 0x000fc600078e020c */
[----:B------:R1:W-:Y:S01]  /*0280*/  STG.E desc[UR8][R6.64], R35 ;  /* 0x0000002306007986 */ /* 0x0003e2000c101908 */
[----:B------:R-:W-:-:S03]  /*0290*/  IMAD.WIDE R20, R3, 0x4, R14 ;  /* 0x0000000403147825 */ /* 0x000fc600078e020e */
[----:B------:R2:W-:Y:S01]  /*02a0*/  STG.E desc[UR8][R8.64], R35 ;  /* 0x0000002308007986 */ /* 0x0005e2000c101908 */
[----:B------:R-:W-:-:S03]  /*02b0*/  IMAD.WIDE R22, R3, 0x4, R18 ;  /* 0x0000000403167825 */ /* 0x000fc600078e0212 */
[----:B------:R3:W-:Y:S01]  /*02c0*/  STG.E desc[UR8][R10.64], R35 ;  /* 0x000000230a007986 */ /* 0x0007e2000c101908 */
[----:B0-----:R-:W-:-:S03]  /*02d0*/  IMAD.WIDE R4, R3, 0x4, R16 ;  /* 0x0000000403047825 */ /* 0x001fc600078e0210 */
[----:B------:R0:W-:Y:S01]  /*02e0*/  STG.E desc[UR8][R12.64], R35 ;  /* 0x000000230c007986 */ /* 0x0001e2000c101908 */
[----:B-1----:R-:W-:-:S03]  /*02f0*/  IMAD.WIDE R6, R3, 0x4, R20 ;  /* 0x0000000403067825 */ /* 0x002fc600078e0214 */
[----:B------:R1:W-:Y:S01]  /*0300*/  STG.E desc[UR8][R14.64], R35 ;  /* 0x000000230e007986 */ /* 0x0003e2000c101908 */
[----:B--2---:R-:W-:-:S03]  /*0310*/  IMAD.WIDE R8, R3, 0x4, R4 ;  /* 0x0000000403087825 */ /* 0x004fc600078e0204 */
[----:B------:R2:W-:Y:S01]  /*0320*/  STG.E desc[UR8][R16.64], R35 ;  /* 0x0000002310007986 */ /* 0x0005e2000c101908 */
[----:B---3--:R-:W-:-:S03]  /*0330*/  IMAD.WIDE R10, R3, 0x4, R22 ;  /* 0x00000004030a7825 */ /* 0x008fc600078e0216 */
        /* <DEDUP_REMOVED lines=21> */
[----:B------:R-:W-:-:S03]  /*0490*/  IMAD R25, R3, 0x8, R25 ;  /* 0x0000000803197824 */ /* 0x000fc600078e0219 */
[----:B------:R2:W-:Y:S04]  /*04a0*/  STG.E desc[UR8][R4.64], R35 ;  /* 0x0000002304007986 */ /* 0x0005e8000c101908 */
[----:B------:R2:W-:Y:S04]  /*04b0*/  STG.E desc[UR8][R20.64], R35 ;  /* 0x0000002314007986 */ /* 0x0005e8000c101908 */
[----:B------:R2:W-:Y:S04]  /*04c0*/  STG.E desc[UR8][R22.64], R35 ;  /* 0x0000002316007986 */ /* 0x0005e8000c101908 */
[----:B------:R2:W-:Y:S04]  /*04d0*/  STG.E desc[UR8][R6.64], R35 ;  /* 0x0000002306007986 */ /* 0x0005e8000c101908 */
[----:B------:R2:W-:Y:S04]  /*04e0*/  STG.E desc[UR8][R8.64], R35 ;  /* 0x0000002308007986 */ /* 0x0005e8000c101908 */
[----:B------:R2:W-:Y:S01]  /*04f0*/  STG.E desc[UR8][R10.64], R35 ;  /* 0x000000230a007986 */ /* 0x0005e2000c101908 */
[----:B------:R-:W-:Y:S05]  /*0500*/  BRA.U UP1, `(.L_x_2) ;  /* 0xfffffffd012c7547 */ /* 0x000fea000b83ffff */
.L_x_1:
[----:B------:R-:W-:Y:S05]  /*0510*/  BRA.U !UP0, `(.L_x_0) ;  /* 0x0000000108f07547 */ /* 0x000fea000b800000 */
[----:B------:R-:W-:Y:S02]  /*0520*/  UISETP.GE.U32.AND UP0, UPT, UR5, 0x4, UPT ;  /* 0x000000040500788c */ /* 0x000fe4000bf06070 */
[----:B------:R-:W-:-:S04]  /*0530*/  ULOP3.LUT UR6, UR7, 0x3, URZ, 0xc0, !UPT ;  /* 0x0000000307067892 */ /* 0x000fc8000f8ec0ff */
[----:B------:R-:W-:-:S03]  /*0540*/  UISETP.NE.AND UP1, UPT, UR6, URZ, UPT ;  /* 0x000000ff0600728c */ /* 0x000fc6000bf25270 */
[----:B------:R-:W-:Y:S08]  /*0550*/  BRA.U !UP0, `(.L_x_3) ;  /* 0x00000001086c7547 */ /* 0x000ff0000b800000 */
[----:B--2---:R-:W-:Y:S01]  /*0560*/  IMAD R9, R3, UR4, RZ ;  /* 0x0000000403097c24 */ /* 0x004fe2000f8e02ff */
[----:B------:R-:W-:Y:S01]  /*0570*/  UIADD3 UR4, UPT, UPT, UR4, 0x4, URZ ;  /* 0x0000000404047890 */ /* 0x000fe2000fffe0ff */
[----:B------:R-:W-:Y:S02]  /*0580*/  IMAD.MOV.U32 R25, RZ, RZ, 0x7fffffff ;  /* 0x7fffffffff197424 */ /* 0x000fe400078e00ff */
[----:B------:R-:W-:-:S04]  /*0590*/  IMAD.WIDE R4, R9, 0x4, R30 ;  /* 0x0000000409047825 */ /* 0x000fc800078e021e */
[C---:B------:R-:W-:Y:S01]  /*05a0*/  IMAD.WIDE R6, R9.reuse, 0x4, R28 ;  /* 0x0000000409067825 */ /* 0x040fe200078e021c */
[----:B------:R0:W-:Y:S03]  /*05b0*/  STG.E desc[UR8][R4.64], R25 ;  /* 0x0000001904007986 */ /* 0x0001e6000c101908 */
[----:B------:R-:W-:Y:S01]  /*05c0*/  IMAD.WIDE R8, R9, 0x4, R26 ;  /* 0x0000000409087825 */ /* 0x000fe200078e021a */
[----:B------:R1:W-:Y:S03]  /*05d0*/  STG.E desc[UR8][R6.64], R25 ;  /* 0x0000001906007986 */ /* 0x0003e6000c101908 */
[C---:B------:R-:W-:Y:S01]  /*05e0*/  IMAD.WIDE R10, R3.reuse, 0x4, R4 ;  /* 0x00000004030a7825 */ /* 0x040fe200078e0204 */
        /* <DEDUP_REMOVED lines=11> */
[C---:B0-----:R-:W-:Y:S01]  /*06a0*/  IMAD.WIDE R4, R3.reuse, 0x4, R16 ;  /* 0x0000000403047825 */ /* 0x041fe200078e0210 */
[----:B------:R3:W-:Y:S03]  /*06b0*/  STG.E desc[UR8][R20.64], R25 ;  /* 0x0000001914007986 */ /* 0x0007e6000c101908 */
[C---:B------:R-:W-:Y:S01]  /*06c0*/  IMAD.WIDE R22, R3.reuse, 0x4, R18 ;  /* 0x0000000403167825 */ /* 0x040fe200078e0212 */
[----:B------:R3:W-:Y:S03]  /*06d0*/  STG.E desc[UR8][R4.64], R25 ;  /* 0x0000001904007986 */ /* 0x0007e6000c101908 */
[----:B-1----:R-:W-:Y:S01]  /*06e0*/  IMAD.WIDE R6, R3, 0x4, R20 ;  /* 0x0000000403067825 */ /* 0x002fe200078e0214 */
[----:B------:R3:W-:Y:S04]  /*06f0*/  STG.E desc[UR8][R22.64], R25 ;  /* 0x0000001916007986 */ /* 0x0007e8000c101908 */
[----:B------:R3:W-:Y:S02]  /*0700*/  STG.E desc[UR8][R6.64], R25 ;  /* 0x0000001906007986 */ /* 0x0007e4000c101908 */
.L_x_3:
[----:B------:R-:W-:Y:S05]  /*0710*/  BRA.U !UP1, `(.L_x_0) ;  /* 0x0000000109707547 */ /* 0x000fea000b800000 */
[----:B------:R-:W-:Y:S02]  /*0720*/  UISETP.NE.AND UP0, UPT, UR6, 0x1, UPT ;  /* 0x000000010600788c */ /* 0x000fe4000bf05270 */
[----:B------:R-:W-:-:S04]  /*0730*/  ULOP3.LUT UR5, UR7, 0x1, URZ, 0xc0, !UPT ;  /* 0x0000000107057892 */ /* 0x000fc8000f8ec0ff */
[----:B------:R-:W-:-:S03]  /*0740*/  UISETP.NE.U32.AND UP1, UPT, UR5, 0x1, UPT ;  /* 0x000000010500788c */ /* 0x000fc6000bf25070 */
[----:B------:R-:W-:Y:S08]  /*0750*/  BRA.U !UP0, `(.L_x_4) ;  /* 0x00000001083c7547 */ /* 0x000ff0000b800000 */
[----:B--23--:R-:W-:Y:S01]  /*0760*/  IMAD R9, R3, UR4, RZ ;  /* 0x0000000403097c24 */ /* 0x00cfe2000f8e02ff */
        /* <DEDUP_REMOVED lines=11> */
[----:B------:R-:W-:Y:S01]  /*0820*/  IMAD.WIDE R14, R3, 0x4, R8 ;  /* 0x00000004030e7825 */ /* 0x000fe200078e0208 */
[----:B------:R0:W-:Y:S04]  /*0830*/  STG.E desc[UR8][R12.64], R17 ;  /* 0x000000110c007986 */ /* 0x0001e8000c101908 */
[----:B------:R0:W-:Y:S02]  /*0840*/  STG.E desc[UR8][R14.64], R17 ;  /* 0x000000110e007986 */ /* 0x0001e4000c101908 */
.L_x_4:
[----:B------:R-:W-:Y:S05]  /*0850*/  BRA.U UP1, `(.L_x_0) ;  /* 0x0000000101207547 */ /* 0x000fea000b800000 */
[----:B0-23--:R-:W-:Y:S02]  /*0860*/  IMAD R7, R3, UR4, RZ ;  /* 0x0000000403077c24 */ /* 0x00dfe4000f8e02ff */
[----:B------:R-:W-:Y:S02]  /*0870*/  IMAD.MOV.U32 R9, RZ, RZ, 0x7fffffff ;  /* 0x7fffffffff097424 */ /* 0x000fe400078e00ff */
[----:B------:R-:W-:-:S04]  /*0880*/  IMAD.WIDE R2, R7, 0x4, R30 ;  /* 0x0000000407027825 */ /* 0x000fc800078e021e */
[C---:B------:R-:W-:Y:S01]  /*0890*/  IMAD.WIDE R4, R7.reuse, 0x4, R28 ;  /* 0x0000000407047825 */ /* 0x040fe200078e021c */
[----:B------:R1:W-:Y:S03]  /*08a0*/  STG.E desc[UR8][R2.64], R9 ;  /* 0x0000000902007986 */ /* 0x0003e6000c101908 */
[----:B------:R-:W-:Y:S01]  /*08b0*/  IMAD.WIDE R6, R7, 0x4, R26 ;  /* 0x0000000407067825 */ /* 0x000fe200078e021a */
[----:B------:R1:W-:Y:S04]  /*08c0*/  STG.E desc[UR8][R4.64], R9 ;  /* 0x0000000904007986 */ /* 0x0003e8000c101908 */
[----:B------:R1:W-:Y:S02]  /*08d0*/  STG.E desc[UR8][R6.64], R9 ;  /* 0x0000000906007986 */ /* 0x0003e4000c101908 */
.L_x_0:
[----:B------:R-:W1:Y:S01]  /*08e0*/  LDCU.64 UR4, c[0x0][0x3a0] ;  /* 0x00007400ff0477ac */ /* 0x000e620008000a00 */
[----:B--23--:R-:W2:Y:S01]  /*08f0*/  LDC R16, c[0x0][0x390] ;  /* 0x0000e400ff107b82 */ /* 0x00cea20000000800 */
[----:B-1----:R-:W-:-:S04]  /*0900*/  LEA R2, P0, R32, UR4, 0x2 ;  /* 0x0000000420027c11 */ /* 0x002fc8000f8010ff */
[----:B------:R-:W-:-:S05]  /*0910*/  LEA.HI.X R3, R32, UR5, R33, 0x2, P0 ;  /* 0x0000000520037c11 */ /* 0x000fca00080f1421 */
[----:B------:R-:W3:Y:S02]  /*0920*/  LDG.E.CONSTANT R0, desc[UR8][R2.64] ;  /* 0x0000000802007981 */ /* 0x000ee4000c1e9900 */
[----:B---3--:R-:W-:-:S04]  /*0930*/  ISETP.GE.AND P0, PT, R0, UR7, PT ;  /* 0x0000000700007c0c */ /* 0x008fc8000bf06270 */
[----:B------:R-:W-:-:S04]  /*0940*/  ISETP.LT.OR P0, PT, R0, RZ, P0 ;  /* 0x000000ff0000720c */ /* 0x000fc80000701670 */
[----:B--2---:R-:W-:-:S13]  /*0950*/  ISETP.LT.OR P0, PT, R16, 0x1, P0 ;  /* 0x000000011000780c */ /* 0x004fda0000701670 */
[----:B------:R-:W-:Y:S05]  /*0960*/  @P0 EXIT ;  /* 0x000000000000094d */ /* 0x000fea0003800000 */
[----:B0-----:R-:W0:Y:S01]  /*0970*/  I2F.F64.U32 R16, R16 ;  /* 0x0000001000107312 */ /* 0x001e220000201800 */
[----:B------:R-:W-:Y:S01]  /*0980*/  IMAD.MOV.U32 R2, RZ, RZ, 0x1 ;  /* 0x00000001ff027424 */ /* 0x000fe200078e00ff */
[----:B------:R-:W-:Y:S01]  /*0990*/  UMOV UR4, 0x54442d18 ;  /* 0x54442d1800047882 */ /* 0x000fe20000000000 */
[----:B------:R-:W-:-:S05]  /*09a0*/  UMOV UR5, 0x401921fb ;  /* 0x401921fb00057882 */ /* 0x000fca0000000000 */
[----:B0-----:R-:W0:Y:S02]  /*09b0*/  MUFU.RCP64H R3, R17 ;  /* 0x0000001100037308 */ /* 0x001e240000001800 */
[----:B0-----:R-:W-:-:S08]  /*09c0*/  DFMA R4, -R16, R2, 1 ;  /* 0x3ff000001004742b */ /* 0x001fd00000000102 */
[----:B------:R-:W-:-:S08]  /*09d0*/  DFMA R4, R4, R4, R4 ;  /* 0x000000040404722b */ /* 0x000fd00000000004 */
[----:B------:R-:W-:-:S08]  /*09e0*/  DFMA R4, R2, R4, R2 ;  /* 0x000000040204722b */ /* 0x000fd00000000002 */
[----:B------:R-:W-:-:S08]  /*09f0*/  DFMA R2, -R16, R4, 1 ;  /* 0x3ff000001002742b */ /* 0x000fd00000000104 */
[----:B------:R-:W-:-:S08]  /*0a00*/  DFMA R2, R4, R2, R4 ;  /* 0x000000020402722b */ /* 0x000fd00000000004 */
[----:B------:R-:W-:-:S08]  /*0a10*/  DMUL R4, R2, UR4 ;  /* 0x0000000402047c28 */ /* 0x000fd00008000000 */
[----:B------:R-:W-:-:S08]  /*0a20*/  DFMA R6, -R16, R4, UR4 ;  /* 0x0000000410067e2b */ /* 0x000fd00008000104 */
[----:B------:R-:W-:-:S10]  /*0a30*/  DFMA R2, R2, R6, R4 ;  /* 0x000000060202722b */ /* 0x000fd40000000004 */
[----:B------:R-:W-:-:S05]  /*0a40*/  FFMA R4, RZ, R17, R3 ;  /* 0x00000011ff047223 */ /* 0x000fca0000000003 */
[----:B------:R-:W-:-:S13]  /*0a50*/  FSETP.GT.AND P0, PT, |R4|, 1.469367938527859385e-39, PT ;  /* 0x001000000400780b */ /* 0x000fda0003f04200 */
[----:B------:R-:W-:Y:S05]  /*0a60*/  @P0 BRA `(.L_x_5) ;  /* 0x0000000000200947 */ /* 0x000fea0003800000 */
[----:B------:R-:W-:Y:S01]  /*0a70*/  IMAD.MOV.U32 R18, RZ, RZ, 0x54442d18 ;  /* 0x54442d18ff127424 */ /* 0x000fe200078e00ff */
[----:B------:R-:W-:Y:S01]  /*0a80*/  MOV R2, 0xad0 ;  /* 0x00000ad000027802 */ /* 0x000fe20000000f00 */
[----:B------:R-:W-:Y:S02]  /*0a90*/  IMAD.MOV.U32 R19, RZ, RZ, 0x401921fb ;  /* 0x401921fbff137424 */ /* 0x000fe400078e00ff */
[----:B------:R-:W-:Y:S02]  /*0aa0*/  IMAD.MOV.U32 R4, RZ, RZ, R16 ;  /* 0x000000ffff047224 */ /* 0x000fe400078e0010 */
[----:B------:R-:W-:-:S07]  /*0ab0*/  IMAD.MOV.U32 R5, RZ, RZ, R17 ;  /* 0x000000ffff057224 */ /* 0x000fce00078e0011 */
[----:B------:R-:W-:Y:S05]  /*0ac0*/  CALL.REL.NOINC `($__internal_1_$__cuda_sm20_div_rn_f64_full) ;  /* 0x0000002400947944 */ /* 0x000fea0003c00000 */
[----:B------:R-:W-:Y:S02]  /*0ad0*/  IMAD.MOV.U32 R2, RZ, RZ, R10 ;  /* 0x000000ffff027224 */ /* 0x000fe400078e000a */
[----:B------:R-:W-:-:S07]  /*0ae0*/  IMAD.MOV.U32 R3, RZ, RZ, R11 ;  /* 0x000000ffff037224 */ /* 0x000fce00078e000b */
.L_x_5:
[----:B------:R-:W-:-:S14]  /*0af0*/  DSETP.NEU.AND P0, PT, R2, +INF , PT ;  /* 0x7ff000000200742a */ /* 0x000fdc0003f0d000 */
[----:B------:R-:W-:Y:S01]  /*0b00*/  @!P0 DMUL R20, RZ, +INF ;  /* 0x7ff00000ff148828 */ /* 0x000fe20000000000 */
[----:B------:R-:W-:Y:S01]  /*0b10*/  @!P0 IMAD.MOV.U32 R18, RZ, RZ, 0x1 ;  /* 0x00000001ff128424 */ /* 0x000fe200078e00ff */
[----:B------:R-:W-:Y:S09]  /*0b20*/  @!P0 BRA `(.L_x_6) ;  /* 0x0000000000588947 */ /* 0x000ff20003800000 */
[----:B------:R-:W-:Y:S01]  /*0b30*/  UMOV UR4, 0x6dc9c883 ;  /* 0x6dc9c88300047882 */ /* 0x000fe20000000000 */
[----:B------:R-:W-:Y:S01]  /*0b40*/  UMOV UR5, 0x3fe45f30 ;  /* 0x3fe45f3000057882 */ /* 0x000fe20000000000 */
[C---:B------:R-:W-:Y:S02]  /*0b50*/  DSETP.GE.AND P0, PT, R2.reuse, 2.14748364800000000000e+09, PT ;  /* 0x41e000000200742a */ /* 0x040fe40003f06000 */
[----:B------:R-:W-:Y:S01]  /*0b60*/  DMUL R4, R2, UR4 ;  /* 0x0000000402047c28 */ /* 0x000fe20008000000 */
[----:B------:R-:W-:Y:S01]  /*0b70*/  UMOV UR4, 0x54442d18 ;  /* 0x54442d1800047882 */ /* 0x000fe20000000000 */
[----:B------:R-:W-:-:S08]  /*0b80*/  UMOV UR5, 0x3ff921fb ;  /* 0x3ff921fb00057882 */ /* 0x000fd00000000000 */
[----:B------:R-:W0:Y:S08]  /*0b90*/  F2I.F64 R4, R4 ;  /* 0x0000000400047311 */ /* 0x000e300000301100 */
[----:B0-----:R-:W0:Y:S02]  /*0ba0*/  I2F.F64 R20, R4 ;  /* 0x0000000400147312 */ /* 0x001e240000201c00 */
[----:B0-----:R-:W-:Y:S01]  /*0bb0*/  DFMA R6, R20, -UR4, R2 ;  /* 0x8000000414067c2b */ /* 0x001fe20008000002 */
[----:B------:R-:W-:Y:S01]  /*0bc0*/  UMOV UR4, 0x33145c00 ;  /* 0x33145c0000047882 */ /* 0x000fe20000000000 */
[----:B------:R-:W-:-:S06]  /*0bd0*/  UMOV UR5, 0x3c91a626 ;  /* 0x3c91a62600057882 */ /* 0x000fcc0000000000 */
[----:B------:R-:W-:Y:S01]  /*0be0*/  DFMA R6, R20, -UR4, R6 ;  /* 0x8000000414067c2b */ /* 0x000fe20008000006 */
[----:B------:R-:W-:Y:S01]  /*0bf0*/  UMOV UR4, 0x252049c0 ;  /* 0x252049c000047882 */ /* 0x000fe20000000000 */
[----:B------:R-:W-:-:S06]  /*0c00*/  UMOV UR5, 0x397b839a ;  /* 0x397b839a00057882 */ /* 0x000fcc0000000000 */
[----:B------:R-:W-:Y:S01]  /*0c10*/  DFMA R20, R20, -UR4, R6 ;  /* 0x8000000414147c2b */ /* 0x000fe20008000006 */
[----:B------:R-:W-:Y:S10]  /*0c20*/  @!P0 BRA `(.L_x_7) ;  /* 0x0000000000148947 */ /* 0x000ff40003800000 */
[----:B------:R-:W-:Y:S01]  /*0c30*/  IMAD.MOV.U32 R12, RZ, RZ, R3 ;  /* 0x000000ffff0c7224 */ /* 0x000fe200078e0003 */
[----:B------:R-:W-:-:S07]  /*0c40*/  MOV R10, 0xc60 ;  /* 0x00000c60000a7802 */ /* 0x000fce0000000f00 */
[----:B------:R-:W-:Y:S05]  /*0c50*/  CALL.REL.NOINC `($emd_many_series_one_param_time_major_f32$__internal_trig_reduction_slowpathd) ;  /* 0x0000002c00407944 */ /* 0x000fea0003c00000 */
[----:B------:R-:W-:Y:S02]  /*0c60*/  IMAD.MOV.U32 R20, RZ, RZ, R2 ;  /* 0x000000ffff147224 */ /* 0x000fe400078e0002 */
[----:B------:R-:W-:-:S07]  /*0c70*/  IMAD.MOV.U32 R21, RZ, RZ, R3 ;  /* 0x000000ffff157224 */ /* 0x000fce00078e0003 */
.L_x_7:
[----:B------:R-:W-:-:S07]  /*0c80*/  VIADD R18, R4, 0x1 ;  /* 0x0000000104127836 */ /* 0x000fce0000000000 */
.L_x_6:
[----:B------:R-:W0:Y:S01]  /*0c90*/  LDCU.64 UR4, c[0x4][0x8] ;  /* 0x01000100ff0477ac */ /* 0x000e220008000a00 */
[----:B------:R-:W-:-:S05]  /*0ca0*/  IMAD.SHL.U32 R2, R18, 0x40, RZ ;  /* 0x0000004012027824 */ /* 0x000fca00078e00ff */
[----:B------:R-:W-:-:S04]  /*0cb0*/  LOP3.LUT R2, R2, 0x40, RZ, 0xc0, !PT ;  /* 0x0000004002027812 */ /* 0x000fc800078ec0ff */
[----:B0-----:R-:W-:Y:S01]  /*0cc0*/  IADD3 R22, P0, PT, R2, UR4, RZ ;  /* 0x0000000402167c10 */ /* 0x001fe2000ff1e0ff */
[----:B------:R-:W0:Y:S01]  /*0cd0*/  MUFU.RCP64H R35, R17 ;  /* 0x0000001100237308 */ /* 0x000e220000001800 */
[----:B------:R-:W-:Y:S01]  /*0ce0*/  LOP3.LUT R2, R18, 0x1, RZ, 0xc0, !PT ;  /* 0x0000000112027812 */ /* 0x000fe200078ec0ff */
[----:B------:R-:W-:Y:S01]  /*0cf0*/  IMAD.MOV.U32 R34, RZ, RZ, 0x1 ;  /* 0x00000001ff227424 */ /* 0x000fe200078e00ff */
[----:B------:R-:W1:Y:S01]  /*0d00*/  LDCU UR4, c[0x0][0x394] ;  /* 0x00007280ff0477ac */ /* 0x000e620008000800 */
[----:B------:R-:W-:-:S05]  /*0d10*/  IMAD.X R23, RZ, RZ, UR5, P0 ;  /* 0x00000005ff177e24 */ /* 0x000fca00080e06ff */
[----:B------:R-:W2:Y:S04]  /*0d20*/  LDG.E.128.CONSTANT R12, desc[UR8][R22.64] ;  /* 0x00000008160c7981 */ /* 0x000ea8000c1e9d00 */
[----:B------:R-:W3:Y:S04]  /*0d30*/  LDG.E.128.CONSTANT R8, desc[UR8][R22.64+0x10] ;  /* 0x0000100816087981 */ /* 0x000ee8000c1e9d00 */
[----:B------:R-:W4:Y:S01]  /*0d40*/  LDG.E.128.CONSTANT R4, desc[UR8][R22.64+0x20] ;  /* 0x0000200816047981 */ /* 0x000f22000c1e9d00 */
[----:B------:R-:W-:Y:S01]  /*0d50*/  IMAD.MOV.U32 R24, RZ, RZ, 0x20fd8164 ;  /* 0x20fd8164ff187424 */ /* 0x000fe200078e00ff */
[----:B------:R-:W-:Y:S01]  /*0d60*/  ISETP.NE.U32.AND P0, PT, R2, 0x1, PT ;  /* 0x000000010200780c */ /* 0x000fe20003f05070 */
[----:B------:R-:W-:Y:S01]  /*0d70*/  IMAD.MOV.U32 R19, RZ, RZ, 0x3da8ff83 ;  /* 0x3da8ff83ff137424 */ /* 0x000fe200078e00ff */
[----:B------:R-:W-:Y:S01]  /*0d80*/  DMUL R2, R20, R20 ;  /* 0x0000001414027228 */ /* 0x000fe20000000000 */
[----:B------:R-:W-:Y:S01]  /*0d90*/  UMOV UR5, 0x402921fb ;  /* 0x402921fb00057882 */ /* 0x000fe20000000000 */
[----:B------:R-:W-:Y:S01]  /*0da0*/  FSEL R24, R24, -8.06006814911005101289e+34, !P0 ;  /* 0xf9785eba18187808 */ /* 0x000fe20004000000 */
[----:B0-----:R-:W-:Y:S01]  /*0db0*/  DFMA R36, -R16, R34, 1 ;  /* 0x3ff000001024742b */ /* 0x001fe20000000122 */
[----:B------:R-:W-:-:S07]  /*0dc0*/  FSEL R25, -R19, 0.11223486810922622681, !P0 ;  /* 0x3de5db6513197808 */ /* 0x000fce0004000100 */
[----:B------:R-:W-:-:S08]  /*0dd0*/  DFMA R36, R36, R36, R36 ;  /* 0x000000242424722b */ /* 0x000fd00000000024 */
[----:B------:R-:W-:Y:S02]  /*0de0*/  DFMA R36, R34, R36, R34 ;  /* 0x000000242224722b */ /* 0x000fe40000000022 */
[----:B--2---:R-:W-:-:S08]  /*0df0*/  DFMA R12, R2, R24, R12 ;  /* 0x00000018020c722b */ /* 0x004fd0000000000c */
[----:B------:R-:W-:Y:S01]  /*0e00*/  DFMA R12, R2, R12, R14 ;  /* 0x0000000c020c722b */ /* 0x000fe2000000000e */
[----:B-1----:R-:W0:Y:S01]  /*0e10*/  F2F.F64.F32 R14, UR4 ;  /* 0x00000004000e7d10 */ /* 0x002e220008201800 */
[----:B------:R-:W-:-:S06]  /*0e20*/  UMOV UR4, 0x54442d18 ;  /* 0x54442d1800047882 */ /* 0x000fcc0000000000 */
[----:B---3--:R-:W-:Y:S02]  /*0e30*/  DFMA R8, R2, R12, R8 ;  /* 0x0000000c0208722b */ /* 0x008fe40000000008 */
[----:B------:R-:W-:-:S06]  /*0e40*/  DFMA R12, -R16, R36, 1 ;  /* 0x3ff00000100c742b */ /* 0x000fcc0000000124 */
[----:B------:R-:W-:Y:S02]  /*0e50*/  DFMA R8, R2, R8, R10 ;  /* 0x000000080208722b */ /* 0x000fe4000000000a */
[----:B------:R-:W-:Y:S02]  /*0e60*/  DFMA R12, R36, R12, R36 ;  /* 0x0000000c240c722b */ /* 0x000fe40000000024 */
[----:B0-----:R-:W-:-:S04]  /*0e70*/  DMUL R14, R14, UR4 ;  /* 0x000000040e0e7c28 */ /* 0x001fc80008000000 */
[----:B----4-:R-:W-:-:S04]  /*0e80*/  DFMA R4, R2, R8, R4 ;  /* 0x000000080204722b */ /* 0x010fc80000000004 */
[----:B------:R-:W-:Y:S02]  /*0e90*/  DMUL R8, R12, R14 ;  /* 0x0000000e0c087228 */ /* 0x000fe40000000000 */
[----:B------:R-:W-:Y:S02]  /*0ea0*/  FSETP.GEU.AND P2, PT, |R15|, 6.5827683646048100446e-37, PT ;  /* 0x036000000f00780b */ /* 0x000fe40003f4e200 */
[----:B------:R-:W-:-:S04]  /*0eb0*/  DFMA R4, R2, R4, R6 ;  /* 0x000000040204722b */ /* 0x000fc80000000006 */
[----:B------:R-:W-:-:S04]  /*0ec0*/  DFMA R6, -R16, R8, R14 ;  /* 0x000000081006722b */ /* 0x000fc8000000010e */
[----:B------:R-:W-:Y:S02]  /*0ed0*/  DFMA R20, R4, R20, R20 ;  /* 0x000000140414722b */ /* 0x000fe40000000014 */
[----:B------:R-:W-:Y:S02]  /*0ee0*/  DFMA R4, R2, R4, 1 ;  /* 0x3ff000000204742b */ /* 0x000fe40000000004 */
[----:B------:R-:W-:-:S08]  /*0ef0*/  DFMA R2, R12, R6, R8 ;  /* 0x000000060c02722b */ /* 0x000fd00000000008 */
[----:B------:R-:W-:Y:S02]  /*0f00*/  FSEL R6, R4, R20, !P0 ;  /* 0x0000001404067208 */ /* 0x000fe40004000000 */
[----:B------:R-:W-:Y:S01]  /*0f10*/  FFMA R8, RZ, R17, R3 ;  /* 0x00000011ff087223 */ /* 0x000fe20000000003 */
[----:B------:R-:W-:Y:S02]  /*0f20*/  FSEL R7, R5, R21, !P0 ;  /* 0x0000001505077208 */ /* 0x000fe40004000000 */
[----:B------:R-:W-:Y:S02]  /*0f30*/  LOP3.LUT P0, RZ, R18, 0x2, RZ, 0xc0, !PT ;  /* 0x0000000212ff7812 */ /* 0x000fe4000780c0ff */
[----:B------:R-:W-:Y:S02]  /*0f40*/  FSETP.GT.AND P1, PT, |R8|, 1.469367938527859385e-39, PT ;  /* 0x001000000800780b */ /* 0x000fe40003f24200 */
[----:B------:R-:W-:-:S10]  /*0f50*/  DADD R4, RZ, -R6 ;  /* 0x00000000ff047229 */ /* 0x000fd40000000806 */
[----:B------:R-:W-:Y:S02]  /*0f60*/  FSEL R20, R6, R4, !P0 ;  /* 0x0000000406147208 */ /* 0x000fe40004000000 */
[----:B------:R-:W-:Y:S01]  /*0f70*/  FSEL R21, R7, R5, !P0 ;  /* 0x0000000507157208 */ /* 0x000fe20004000000 */
[----:B------:R-:W-:Y:S06]  /*0f80*/  @P1 BRA P2, `(.L_x_8) ;  /* 0x0000000000201947 */ /* 0x000fec0001000000 */
[----:B------:R-:W-:Y:S01]  /*0f90*/  IMAD.MOV.U32 R18, RZ, RZ, R14 ;  /* 0x000000ffff127224 */ /* 0x000fe200078e000e */
[----:B------:R-:W-:Y:S01]  /*0fa0*/  MOV R2, 0xff0 ;  /* 0x00000ff000027802 */ /* 0x000fe20000000f00 */
[----:B------:R-:W-:Y:S02]  /*0fb0*/  IMAD.MOV.U32 R19, RZ, RZ, R15 ;  /* 0x000000ffff137224 */ /* 0x000fe400078e000f */
[----:B------:R-:W-:Y:S02]  /*0fc0*/  IMAD.MOV.U32 R4, RZ, RZ, R16 ;  /* 0x000000ffff047224 */ /* 0x000fe400078e0010 */
[----:B------:R-:W-:-:S07]  /*0fd0*/  IMAD.MOV.U32 R5, RZ, RZ, R17 ;  /* 0x000000ffff057224 */ /* 0x000fce00078e0011 */
[----:B------:R-:W-:Y:S05]  /*0fe0*/  CALL.REL.NOINC `($__internal_1_$__cuda_sm20_div_rn_f64_full) ;  /* 0x00000020004c7944 */ /* 0x000fea0003c00000 */
[----:B------:R-:W-:Y:S02]  /*0ff0*/  IMAD.MOV.U32 R2, RZ, RZ, R10 ;  /* 0x000000ffff027224 */ /* 0x000fe400078e000a */
[----:B------:R-:W-:-:S07]  /*1000*/  IMAD.MOV.U32 R3, RZ, RZ, R11 ;  /* 0x000000ffff037224 */ /* 0x000fce00078e000b */
.L_x_8:
[----:B------:R-:W-:-:S14]  /*1010*/  DSETP.NEU.AND P0, PT, |R2|, +INF , PT ;  /* 0x7ff000000200742a */ /* 0x000fdc0003f0d200 */
[----:B------:R-:W-:Y:S01]  /*1020*/  @!P0 DMUL R16, RZ, R2 ;  /* 0x00000002ff108228 */ /* 0x000fe20000000000 */
[----:B------:R-:W-:Y:S01]  /*1030*/  @!P0 IMAD.MOV.U32 R24, RZ, RZ, 0x1 ;  /* 0x00000001ff188424 */ /* 0x000fe200078e00ff */
[----:B------:R-:W-:Y:S09]  /*1040*/  @!P0 BRA `(.L_x_9) ;  /* 0x0000000000588947 */ /* 0x000ff20003800000 */
[----:B------:R-:W-:Y:S01]  /*1050*/  UMOV UR4, 0x6dc9c883 ;  /* 0x6dc9c88300047882 */ /* 0x000fe20000000000 */
[----:B------:R-:W-:Y:S01]  /*1060*/  UMOV UR5, 0x3fe45f30 ;  /* 0x3fe45f3000057882 */ /* 0x000fe20000000000 */
[C---:B------:R-:W-:Y:S02]  /*1070*/  DSETP.GE.AND P0, PT, |R2|.reuse, 2.14748364800000000000e+09, PT ;  /* 0x41e000000200742a */ /* 0x040fe40003f06200 */
        /* <DEDUP_REMOVED lines=16> */
[----:B------:R-:W-:Y:S01]  /*1180*/  MOV R16, R2 ;  /* 0x0000000200107202 */ /* 0x000fe20000000f00 */
[----:B------:R-:W-:-:S07]  /*1190*/  IMAD.MOV.U32 R17, RZ, RZ, R3 ;  /* 0x000000ffff117224 */ /* 0x000fce00078e0003 */
.L_x_10:
[----:B------:R-:W-:-:S07]  /*11a0*/  VIADD R24, R4, 0x1 ;  /* 0x0000000104187836 */ /* 0x000fce0000000000 */
.L_x_9:
[----:B------:R-:W0:Y:S01]  /*11b0*/  LDCU.64 UR4, c[0x4][0x8] ;  /* 0x01000100ff0477ac */ /* 0x000e220008000a00 */
[----:B------:R-:W-:-:S05]  /*11c0*/  IMAD.SHL.U32 R2, R24, 0x40, RZ ;  /* 0x0000004018027824 */ /* 0x000fca00078e00ff */
[----:B------:R-:W-:-:S04]  /*11d0*/  LOP3.LUT R2, R2, 0x40, RZ, 0xc0, !PT ;  /* 0x0000004002027812 */ /* 0x000fc800078ec0ff */
[----:B0-----:R-:W-:-:S05]  /*11e0*/  IADD3 R2, P0, PT, R2, UR4, RZ ;  /* 0x0000000402027c10 */ /* 0x001fca000ff1e0ff */
[----:B------:R-:W-:-:S05]  /*11f0*/  IMAD.X R3, RZ, RZ, UR5, P0 ;  /* 0x00000005ff037e24 */ /* 0x000fca00080e06ff */
[----:B------:R-:W2:Y:S04]  /*1200*/  LDG.E.128.CONSTANT R12, desc[UR8][R2.64] ;  /* 0x00000008020c7981 */ /* 0x000ea8000c1e9d00 */
[----:B------:R-:W3:Y:S04]  /*1210*/  LDG.E.128.CONSTANT R8, desc[UR8][R2.64+0x10] ;  /* 0x0000100802087981 */ /* 0x000ee8000c1e9d00 */
[----:B------:R-:W4:Y:S01]  /*1220*/  LDG.E.128.CONSTANT R4, desc[UR8][R2.64+0x20] ;  /* 0x0000200802047981 */ /* 0x000f22000c1e9d00 */
[----:B------:R-:W-:Y:S01]  /*1230*/  LOP3.LUT R18, R24, 0x1, RZ, 0xc0, !PT ;  /* 0x0000000118127812 */ /* 0x000fe200078ec0ff */
[----:B------:R-:W-:-:S02]  /*1240*/  IMAD.MOV.U32 R22, RZ, RZ, 0x20fd8164 ;  /* 0x20fd8164ff167424 */ /* 0x000fc400078e00ff */
[----:B------:R-:W-:Y:S01]  /*1250*/  IMAD.MOV.U32 R23, RZ, RZ, 0x3da8ff83 ;  /* 0x3da8ff83ff177424 */ /* 0x000fe200078e00ff */
[----:B------:R-:W-:Y:S01]  /*1260*/  ISETP.NE.U32.AND P0, PT, R18, 0x1, PT ;  /* 0x000000011200780c */ /* 0x000fe20003f05070 */
[----:B------:R-:W-:-:S03]  /*1270*/  DMUL R18, R16, R16 ;  /* 0x0000001010127228 */ /* 0x000fc60000000000 */
[----:B------:R-:W-:Y:S02]  /*1280*/  FSEL R22, R22, -8.06006814911005101289e+34, !P0 ;  /* 0xf9785eba16167808 */ /* 0x000fe40004000000 */
[----:B------:R-:W-:-:S06]  /*1290*/  FSEL R23, -R23, 0.11223486810922622681, !P0 ;  /* 0x3de5db6517177808 */ /* 0x000fcc0004000100 */
[----:B--2---:R-:W-:-:S08]  /*12a0*/  DFMA R12, R18, R22, R12 ;  /* 0x00000016120c722b */ /* 0x004fd0000000000c */
[----:B------:R-:W-:-:S08]  /*12b0*/  DFMA R12, R18, R12, R14 ;  /* 0x0000000c120c722b */ /* 0x000fd0000000000e */
[----:B---3--:R-:W-:-:S08]  /*12c0*/  DFMA R8, R18, R12, R8 ;  /* 0x0000000c1208722b */ /* 0x008fd00000000008 */
[----:B------:R-:W-:-:S08]  /*12d0*/  DFMA R8, R18, R8, R10 ;  /* 0x000000081208722b */ /* 0x000fd0000000000a */
[----:B----4-:R-:W-:-:S08]  /*12e0*/  DFMA R4, R18, R8, R4 ;  /* 0x000000081204722b */ /* 0x010fd00000000004 */
[----:B------:R-:W-:-:S08]  /*12f0*/  DFMA R4, R18, R4, R6 ;  /* 0x000000041204722b */ /* 0x000fd00000000006 */
[----:B------:R-:W-:Y:S02]  /*1300*/  DFMA R16, R4, R16, R16 ;  /* 0x000000100410722b */ /* 0x000fe40000000010 */
[----:B------:R-:W-:-:S10]  /*1310*/  DFMA R4, R18, R4, 1 ;  /* 0x3ff000001204742b */ /* 0x000fd40000000004 */
[----:B------:R-:W-:Y:S02]  /*1320*/  FSEL R4, R4, R16, !P0 ;  /* 0x0000001004047208 */ /* 0x000fe40004000000 */
[----:B------:R-:W-:Y:S02]  /*1330*/  FSEL R5, R5, R17, !P0 ;  /* 0x0000001105057208 */ /* 0x000fe40004000000 */
[----:B------:R-:W-:Y:S02]  /*1340*/  LOP3.LUT P0, RZ, R24, 0x2, RZ, 0xc0, !PT ;  /* 0x0000000218ff7812 */ /* 0x000fe4000780c0ff */
[----:B------:R-:W-:Y:S02]  /*1350*/  CS2R R24, SRZ ;  /* 0x0000000000187805 */ /* 0x000fe4000001ff00 */
[----:B------:R-:W-:-:S10]  /*1360*/  DADD R2, RZ, -R4 ;  /* 0x00000000ff027229 */ /* 0x000fd40000000804 */
[----:B------:R-:W-:Y:S02]  /*1370*/  FSEL R7, R5, R3, !P0 ;  /* 0x0000000305077208 */ /* 0x000fe40004000000 */
[----:B------:R-:W-:Y:S02]  /*1380*/  FSEL R6, R4, R2, !P0 ;  /* 0x0000000204067208 */ /* 0x000fe40004000000 */
[----:B------:R-:W0:Y:S01]  /*1390*/  MUFU.RCP64H R3, R7 ;  /* 0x0000000700037308 */ /* 0x000e220000001800 */
[----:B------:R-:W-:-:S05]  /*13a0*/  VIADD R2, R7, 0x300402 ;  /* 0x0030040207027836 */ /* 0x000fca0000000000 */
[----:B------:R-:W-:Y:S01]  /*13b0*/  FSETP.GEU.AND P0, PT, |R2|, 5.8789094863358348022e-39, PT ;  /* 0x004004020200780b */ /* 0x000fe20003f0e200 */
[----:B0-----:R-:W-:-:S08]  /*13c0*/  DFMA R4, R2, -R6, 1 ;  /* 0x3ff000000204742b */ /* 0x001fd00000000806 */
[----:B------:R-:W-:-:S08]  /*13d0*/  DFMA R4, R4, R4, R4 ;  /* 0x000000040404722b */ /* 0x000fd00000000004 */
[----:B------:R-:W-:-:S08]  /*13e0*/  DFMA R4, R2, R4, R2 ;  /* 0x000000040204722b */ /* 0x000fd00000000002 */
[----:B------:R-:W-:-:S08]  /*13f0*/  DFMA R22, R4, -R6, 1 ;  /* 0x3ff000000416742b */ /* 0x000fd00000000806 */
[----:B------:R-:W-:Y:S01]  /*1400*/  DFMA R22, R4, R22, R4 ;  /* 0x000000160416722b */ /* 0x000fe20000000004 */
[----:B------:R-:W-:Y:S10]  /*1410*/  @P0 BRA `(.L_x_11) ;  /* 0x0000000000200947 */ /* 0x000ff40003800000 */
[----:B------:R-:W-:Y:S01]  /*1420*/  LOP3.LUT R2, R7, 0x7fffffff, RZ, 0xc0, !PT ;  /* 0x7fffffff07027812 */ /* 0x000fe200078ec0ff */
[----:B------:R-:W-:Y:S01]  /*1430*/  IMAD.MOV.U32 R9, RZ, RZ, R7 ;  /* 0x000000ffff097224 */ /* 0x000fe200078e0007 */
[----:B------:R-:W-:Y:S01]  /*1440*/  MOV R10, 0x1480 ;  /* 0x00001480000a7802 */ /* 0x000fe20000000f00 */
[----:B------:R-:W-:Y:S02]  /*1450*/  IMAD.MOV.U32 R8, RZ, RZ, R6 ;  /* 0x000000ffff087224 */ /* 0x000fe400078e0006 */
[----:B------:R-:W-:-:S07]  /*1460*/  VIADD R7, R2, 0xfff00000 ;  /* 0xfff0000002077836 */ /* 0x000fce0000000000 */
[----:B------:R-:W-:Y:S05]  /*1470*/  CALL.REL.NOINC `($__internal_0_$__cuda_sm20_dblrcp_rn_slowpath_v3) ;  /* 0x0000001800847944 */ /* 0x000fea0003c00000 */
[----:B------:R-:W-:Y:S02]  /*1480*/  IMAD.MOV.U32 R22, RZ, RZ, R18 ;  /* 0x000000ffff167224 */ /* 0x000fe400078e0012 */
[----:B------:R-:W-:-:S07]  /*1490*/  IMAD.MOV.U32 R23, RZ, RZ, R19 ;  /* 0x000000ffff177224 */ /* 0x000fce00078e0013 */
.L_x_11:
[----:B------:R-:W-:Y:S01]  /*14a0*/  DFMA R8, R22, R22, -1 ;  /* 0xbff000001608742b */ /* 0x000fe20000000016 */
[----:B------:R-:W-:Y:S02]  /*14b0*/  IMAD.MOV.U32 R6, RZ, RZ, 0x0 ;  /* 0x00000000ff067424 */ /* 0x000fe400078e00ff */
[----:B------:R-:W-:-:S03]  /*14c0*/  IMAD.MOV.U32 R7, RZ, RZ, 0x3fd80000 ;  /* 0x3fd80000ff077424 */ /* 0x000fc600078e00ff */
[----:B------:R-:W0:Y:S04]  /*14d0*/  MUFU.RSQ64H R5, R9 ;  /* 0x0000000900057308 */ /* 0x000e280000001c00 */
[----:B------:R-:W-:-:S05]  /*14e0*/  VIADD R4, R9, 0xfcb00000 ;  /* 0xfcb0000009047836 */ /* 0x000fca0000000000 */
[----:B------:R-:W-:Y:S01]  /*14f0*/  ISETP.GE.U32.AND P0, PT, R4, 0x7ca00000, PT ;  /* 0x7ca000000400780c */ /* 0x000fe20003f06070 */
[----:B0-----:R-:W-:-:S08]  /*1500*/  DMUL R2, R4, R4 ;  /* 0x0000000404027228 */ /* 0x001fd00000000000 */
[----:B------:R-:W-:-:S08]  /*1510*/  DFMA R2, R8, -R2, 1 ;  /* 0x3ff000000802742b */ /* 0x000fd00000000802 */
[----:B------:R-:W-:Y:S02]  /*1520*/  DFMA R6, R2, R6, 0.5 ;  /* 0x3fe000000206742b */ /* 0x000fe40000000006 */
[----:B------:R-:W-:-:S08]  /*1530*/  DMUL R2, R4, R2 ;  /* 0x0000000204027228 */ /* 0x000fd00000000000 */
[----:B------:R-:W-:-:S08]  /*1540*/  DFMA R10, R6, R2, R4 ;  /* 0x00000002060a722b */ /* 0x000fd00000000004 */
[----:B------:R-:W-:Y:S02]  /*1550*/  DMUL R12, R8, R10 ;  /* 0x0000000a080c7228 */ /* 0x000fe40000000000 */
[----:B------:R-:W-:Y:S02]  /*1560*/  VIADD R7, R11, 0xfff00000 ;  /* 0xfff000000b077836 */ /* 0x000fe40000000000 */
[----:B------:R-:W-:-:S04]  /*1570*/  IMAD.MOV.U32 R6, RZ, RZ, R10 ;  /* 0x000000ffff067224 */ /* 0x000fc800078e000a */
[----:B------:R-:W-:-:S08]  /*1580*/  DFMA R14, R12, -R12, R8 ;  /* 0x8000000c0c0e722b */ /* 0x000fd00000000008 */
[----:B------:R-:W-:Y:S01]  /*1590*/  DFMA R2, R14, R6, R12 ;  /* 0x000000060e02722b */ /* 0x000fe2000000000c */
[----:B------:R-:W-:Y:S10]  /*15a0*/  @!P0 BRA `(.L_x_12) ;  /* 0x0000000000108947 */ /* 0x000ff40003800000 */
[----:B------:R-:W-:-:S07]  /*15b0*/  MOV R2, 0x15d0 ;  /* 0x000015d000027802 */ /* 0x000fce0000000f00 */
[----:B------:R-:W-:Y:S05]  /*15c0*/  CALL.REL.NOINC `($__internal_2_$__cuda_sm20_dsqrt_rn_f64_mediumpath_v1) ;  /* 0x00000020003c7944 */ /* 0x000fea0003c00000 */
[----:B------:R-:W-:Y:S02]  /*15d0*/  IMAD.MOV.U32 R2, RZ, RZ, R4 ;  /* 0x000000ffff027224 */ /* 0x000fe400078e0004 */
[----:B------:R-:W-:-:S07]  /*15e0*/  IMAD.MOV.U32 R3, RZ, RZ, R5 ;  /* 0x000000ffff037224 */ /* 0x000fce00078e0005 */
.L_x_12:
[----:B------:R-:W0:Y:S01]  /*15f0*/  LDCU UR4, c[0x0][0x390] ;  /* 0x00007200ff0477ac */ /* 0x000e220008000800 */
[----:B------:R-:W-:-:S08]  /*1600*/  DADD R22, -R2, R22 ;  /* 0x0000000002167229 */ /* 0x000fd00000000116 */
[C---:B------:R-:W-:Y:S02]  /*1610*/  DADD R2, R22.reuse, 1 ;  /* 0x3ff0000016027429 */ /* 0x040fe40000000000 */
[----:B------:R-:W-:-:S06]  /*1620*/  DADD R16, -R22, 1 ;  /* 0x3ff0000016107429 */ /* 0x000fcc0000000100 */
[----:B------:R-:W-:Y:S01]  /*1630*/  DMUL R20, R2, R20 ;  /* 0x0000001402147228 */ /* 0x000fe20000000000 */
[----:B0-----:R-:W-:Y:S01]  /*1640*/  USHF.L.U32 UR4, UR4, 0x1, URZ ;  /* 0x0000000104047899 */ /* 0x001fe200080006ff */
[----:B------:R-:W-:-:S08]  /*1650*/  DMUL R16, R16, 0.5 ;  /* 0x3fe0000010107828 */ /* 0x000fd00000000000 */
[----:B------:R-:W0:Y:S08]  /*1660*/  I2F.F64.U32 R4, UR4 ;  /* 0x0000000400047d12 */ /* 0x000e300008201800 */
[----:B0-----:R-:W0:Y:S01]  /*1670*/  MUFU.RCP64H R7, R5 ;  /* 0x0000000500077308 */ /* 0x001e220000001800 */
[----:B------:R-:W-:-:S05]  /*1680*/  VIADD R6, R5, 0x300402 ;  /* 0x0030040205067836 */ /* 0x000fca0000000000 */
[----:B------:R-:W-:Y:S01]  /*1690*/  FSETP.GEU.AND P0, PT, |R6|, 5.8789094863358348022e-39, PT ;  /* 0x004004020600780b */ /* 0x000fe20003f0e200 */
[----:B0-----:R-:W-:-:S08]  /*16a0*/  DFMA R8, -R4, R6, 1 ;  /* 0x3ff000000408742b */ /* 0x001fd00000000106 */
[----:B------:R-:W-:-:S08]  /*16b0*/  DFMA R8, R8, R8, R8 ;  /* 0x000000080808722b */ /* 0x000fd00000000008 */
[----:B------:R-:W-:-:S08]  /*16c0*/  DFMA R8, R6, R8, R6 ;  /* 0x000000080608722b */ /* 0x000fd00000000006 */
[----:B------:R-:W-:-:S08]  /*16d0*/  DFMA R18, -R4, R8, 1 ;  /* 0x3ff000000412742b */ /* 0x000fd00000000108 */
        /* <DEDUP_REMOVED lines=8> */
.L_x_13:
[----:B------:R-:W0:Y:S01]  /*1760*/  LDCU.128 UR12, c[0x0][0x380] ;  /* 0x00007000ff0c77ac */ /* 0x000e220008000c00 */
[----:B------:R-:W1:Y:S01]  /*1770*/  LDCU UR5, c[0x0][0x3c0] ;  /* 0x00007800ff0577ac */ /* 0x000e620008000800 */
[----:B------:R-:W2:Y:S01]  /*1780*/  LDCU UR6, c[0x0][0x398] ;  /* 0x00007300ff0677ac */ /* 0x000ea20008000800 */
[----:B------:R-:W3:Y:S01]  /*1790*/  LDCU UR10, c[0x0][0x388] ;  /* 0x00007100ff0a77ac */ /* 0x000ee20008000800 */
[----:B0-----:R-:W-:Y:S02]  /*17a0*/  IMAD.U32 R3, RZ, RZ, UR14 ;  /* 0x0000000eff037e24 */ /* 0x001fe4000f8e00ff */
[----:B------:R-:W-:Y:S02]  /*17b0*/  IMAD.U32 R2, RZ, RZ, UR12 ;  /* 0x0000000cff027e24 */ /* 0x000fe4000f8e00ff */
[----:B------:R-:W-:Y:S01]  /*17c0*/  IMAD.WIDE.U32 R6, R0, R3, R32 ;  /* 0x0000000300067225 */ /* 0x000fe200078e0020 */
[----:B------:R-:W-:-:S03]  /*17d0*/  SHF.R.S32.HI R5, RZ, 0x1f, R3 ;  /* 0x0000001fff057819 */ /* 0x000fc60000011403 */
[----:B------:R-:W-:Y:S01]  /*17e0*/  IMAD.U32 R4, RZ, RZ, UR13 ;  /* 0x0000000dff047e24 */ /* 0x000fe2000f8e00ff */
[----:B------:R-:W-:Y:S01]  /*17f0*/  LEA R8, P0, R6, R2, 0x2 ;  /* 0x0000000206087211 */ /* 0x000fe200078010ff */
[----:B------:R-:W-:Y:S01]  /*1800*/  IMAD R7, R0, R5, R7 ;  /* 0x0000000500077224 */ /* 0x000fe200078e0207 */
[----:B------:R-:W0:Y:S04]  /*1810*/  LDCU.64 UR12, c[0x0][0x380] ;  /* 0x00007000ff0c77ac */ /* 0x000e280008000a00 */
[----:B------:R-:W-:-:S06]  /*1820*/  LEA.HI.X R9, R6, R4, R7, 0x2, P0 ;  /* 0x0000000406097211 */ /* 0x000fcc00000f1407 */
[----:B------:R1:W4:Y:S01]  /*1830*/  LDG.E.CONSTANT R9, desc[UR8][R8.64] ;  /* 0x0000000808097981 */ /* 0x000322000c1e9900 */
[----:B------:R-:W-:Y:S01]  /*1840*/  VIADD R6, R0, 0x1 ;  /* 0x0000000100067836 */ /* 0x000fe20000000000 */
[----:B--2---:R-:W-:Y:S01]  /*1850*/  F2F.F64.F32 R14, UR6 ;  /* 0x00000006000e7d10 */ /* 0x004fe20008201800 */
[----:B------:R-:W-:Y:S01]  /*1860*/  IMAD R7, R32, 0x32, RZ ;  /* 0x0000003220077824 */ /* 0x000fe200078e02ff */
[----:B------:R-:W-:Y:S01]  /*1870*/  BSSY.RECONVERGENT B1, `(.L_x_14) ;  /* 0x0000101000017945 */ /* 0x000fe20003800200 */
[----:B------:R-:W-:Y:S02]  /*1880*/  MOV R44, RZ ;  /* 0x000000ff002c7202 */ /* 0x000fe40000000f00 */
[----:B------:R-:W-:Y:S02]  /*1890*/  CS2R R40, SRZ ;  /* 0x0000000000287805 */ /* 0x000fe4000001ff00 */
[----:B------:R-:W-:Y:S02]  /*18a0*/  ISETP.NE.AND P0, PT, R6, UR15, PT ;  /* 0x0000000f06007c0c */ /* 0x000fe4000bf05270 */
[----:B------:R-:W-:-:S02]  /*18b0*/  CS2R R64, SRZ ;  /* 0x0000000000407805 */ /* 0x000fc4000001ff00 */
[----:B------:R-:W-:Y:S01]  /*18c0*/  IADD3 R6, PT, PT, -R0, UR15, RZ ;  /* 0x0000000f00067c10 */ /* 0x000fe2000fffe1ff */
[----:B-1----:R-:W-:Y:S01]  /*18d0*/  IMAD R8, R32, UR5, RZ ;  /* 0x0000000520087c24 */ /* 0x002fe2000f8e02ff */
[----:B------:R-:W-:Y:S02]  /*18e0*/  CS2R R12, SRZ ;  /* 0x00000000000c7805 */ /* 0x000fe4000001ff00 */
[----:B------:R-:W-:Y:S02]  /*18f0*/  CS2R R10, SRZ ;  /* 0x00000000000a7805 */ /* 0x000fe4000001ff00 */
[----:B------:R-:W-:Y:S01]  /*1900*/  SHF.R.S32.HI R60, RZ, 0x1f, R8 ;  /* 0x0000001fff3c7819 */ /* 0x000fe20000011408 */
[----:B----4-:R1:W2:Y:S02]  /*1910*/  F2F.F64.F32 R48, R9 ;  /* 0x0000000900307310 */ /* 0x0102a40000201800 */
[----:B-1----:R-:W-:Y:S01]  /*1920*/  SHF.R.S32.HI R9, RZ, 0x1f, R7 ;  /* 0x0000001fff097819 */ /* 0x002fe20000011407 */
[----:B--2---:R-:W-:-:S02]  /*1930*/  IMAD.MOV.U32 R34, RZ, RZ, R48 ;  /* 0x000000ffff227224 */ /* 0x004fc400078e0030 */
[--C-:B------:R-:W-:Y:S02]  /*1940*/  IMAD.MOV.U32 R35, RZ, RZ, R49.reuse ;  /* 0x000000ffff237224 */ /* 0x100fe400078e0031 */
[--C-:B------:R-:W-:Y:S02]  /*1950*/  IMAD.MOV.U32 R36, RZ, RZ, R48.reuse ;  /* 0x000000ffff247224 */ /* 0x100fe400078e0030 */
[--C-:B------:R-:W-:Y:S02]  /*1960*/  IMAD.MOV.U32 R37, RZ, RZ, R49.reuse ;  /* 0x000000ffff257224 */ /* 0x100fe400078e0031 */
[--C-:B------:R-:W-:Y:S02]  /*1970*/  IMAD.MOV.U32 R38, RZ, RZ, R48.reuse ;  /* 0x000000ffff267224 */ /* 0x100fe400078e0030 */
[----:B------:R-:W-:Y:S02]  /*1980*/  IMAD.MOV.U32 R39, RZ, RZ, R49 ;  /* 0x000000ffff277224 */ /* 0x000fe400078e0031 */
[----:B------:R-:W-:-:S02]  /*1990*/  IMAD.MOV.U32 R50, RZ, RZ, R48 ;  /* 0x000000ffff327224 */ /* 0x000fc400078e0030 */
[----:B------:R-:W-:Y:S01]  /*19a0*/  IMAD.MOV.U32 R51, RZ, RZ, R49 ;  /* 0x000000ffff337224 */ /* 0x000fe200078e0031 */
[----:B0--3--:R-:W-:Y:S06]  /*19b0*/  @!P0 BRA `(.L_x_15) ;  /* 0x0000000c00b08947 */ /* 0x009fec0003800000 */
[----:B------:R-:W-:Y:S01]  /*19c0*/  BSSY.RECONVERGENT B0, `(.L_x_16) ;  /* 0x00000e6000007945 */ /* 0x000fe20003800200 */
[----:B------:R-:W-:Y:S01]  /*19d0*/  IMAD.MOV.U32 R61, RZ, RZ, RZ ;  /* 0x000000ffff3d7224 */ /* 0x000fe200078e00ff */
[----:B------:R-:W-:Y:S01]  /*19e0*/  CS2R R24, SRZ ;  /* 0x0000000000187805 */ /* 0x000fe2000001ff00 */
[----:B------:R-:W-:Y:S02]  /*19f0*/  IMAD.MOV.U32 R62, RZ, RZ, 0x1 ;  /* 0x00000001ff3e7424 */ /* 0x000fe400078e00ff */
[----:B------:R-:W-:Y:S02]  /*1a00*/  IMAD.MOV.U32 R63, RZ, RZ, RZ ;  /* 0x000000ffff3f7224 */ /* 0x000fe400078e00ff */
[----:B------:R-:W-:Y:S02]  /*1a10*/  IMAD.MOV.U32 R64, RZ, RZ, RZ ;  /* 0x000000ffff407224 */ /* 0x000fe400078e00ff */
[----:B------:R-:W-:Y:S02]  /*1a20*/  IMAD.MOV.U32 R40, RZ, RZ, R48 ;  /* 0x000000ffff287224 */ /* 0x000fe400078e0030 */
[----:B------:R-:W-:-:S02]  /*1a30*/  IMAD.MOV.U32 R41, RZ, RZ, R49 ;  /* 0x000000ffff297224 */ /* 0x000fc400078e0031 */
[--C-:B------:R-:W-:Y:S02]  /*1a40*/  IMAD.MOV.U32 R34, RZ, RZ, R48.reuse ;  /* 0x000000ffff227224 */ /* 0x100fe400078e0030 */
[--C-:B------:R-:W-:Y:S02]  /*1a50*/  IMAD.MOV.U32 R35, RZ, RZ, R49.reuse ;  /* 0x000000ffff237224 */ /* 0x100fe400078e0031 */
[--C-:B------:R-:W-:Y:S02]  /*1a60*/  IMAD.MOV.U32 R36, RZ, RZ, R48.reuse ;  /* 0x000000ffff247224 */ /* 0x100fe400078e0030 */
[--C-:B------:R-:W-:Y:S02]  /*1a70*/  IMAD.MOV.U32 R37, RZ, RZ, R49.reuse ;  /* 0x000000ffff257224 */ /* 0x100fe400078e0031 */
[----:B------:R-:W-:Y:S02]  /*1a80*/  IMAD.MOV.U32 R52, RZ, RZ, R48 ;  /* 0x000000ffff347224 */ /* 0x000fe400078e0030 */
[----:B------:R-:W-:-:S02]  /*1a90*/  IMAD.MOV.U32 R53, RZ, RZ, R49 ;  /* 0x000000ffff357224 */ /* 0x000fc400078e0031 */
[----:B------:R-:W-:Y:S02]  /*1aa0*/  IMAD.MOV.U32 R42, RZ, RZ, R48 ;  /* 0x000000ffff2a7224 */ /* 0x000fe400078e0030 */
[----:B------:R-:W-:-:S07]  /*1ab0*/  IMAD.MOV.U32 R43, RZ, RZ, R49 ;  /* 0x000000ffff2b7224 */ /* 0x000fce00078e0031 */
.L_x_21:
[----:B------:R-:W-:Y:S02]  /*1ac0*/  IMAD.U32 R3, RZ, RZ, UR10 ;  /* 0x0000000aff037e24 */ /* 0x000fe4000f8e00ff */
[----:B------:R-:W-:Y:S02]  /*1ad0*/  IMAD.U32 R2, RZ, RZ, UR12 ;  /* 0x0000000cff027e24 */ /* 0x000fe4000f8e00ff */
[----:B------:R-:W-:-:S04]  /*1ae0*/  IMAD.WIDE.U32 R44, R0, R3, RZ ;  /* 0x00000003002c7225 */ /* 0x000fc800078e00ff */
[----:B------:R-:W-:Y:S01]  /*1af0*/  IMAD R47, R0, R5, R45 ;  /* 0x00000005002f7224 */ /* 0x000fe200078e022d */
[----:B------:R-:W-:Y:S01]  /*1b00*/  IADD3 R39, P0, PT, R32, R44, RZ ;  /* 0x0000002c20277210 */ /* 0x000fe20007f1e0ff */
[----:B------:R-:W-:-:S04]  /*1b10*/  IMAD.U32 R4, RZ, RZ, UR13 ;  /* 0x0000000dff047e24 */ /* 0x000fc8000f8e00ff */
[----:B------:R-:W-:Y:S01]  /*1b20*/  IMAD.X R38, R33, 0x1, R47, P0 ;  /* 0x0000000121267824 */ /* 0x000fe200000e062f */
[----:B------:R-:W-:-:S04]  /*1b30*/  LEA R50, P0, R39, R2, 0x2 ;  /* 0x0000000227327211 */ /* 0x000fc800078010ff */
[----:B------:R-:W-:-:S05]  /*1b40*/  LEA.HI.X R51, R39, R4, R38, 0x2, P0 ;  /* 0x0000000427337211 */ /* 0x000fca00000f1426 */
[----:B------:R0:W2:Y:S01]  /*1b50*/  LDG.E.CONSTANT R46, desc[UR8][R50.64] ;  /* 0x00000008322e7981 */ /* 0x0000a2000c1e9900 */
[----:B------:R-:W-:-:S13]  /*1b60*/  ISETP.NE.AND P0, PT, R62, 0x1, PT ;  /* 0x000000013e00780c */ /* 0x000fda0003f05270 */
[----:B------:R-:W-:-:S06]  /*1b70*/  @P0 DSETP.GT.AND P2, PT, R42, R52, PT ;  /* 0x000000342a00022a */ /* 0x000fcc0003f44000 */
[----:B0-----:R-:W-:Y:S02]  /*1b80*/  @P0 FSEL R51, R42, R36, P2 ;  /* 0x000000242a330208 */ /* 0x001fe40001000000 */
[----:B------:R-:W-:Y:S01]  /*1b90*/  @P0 FSEL R55, R43, R37, P2 ;  /* 0x000000252b370208 */ /* 0x000fe20001000000 */
[----:B------:R-:W-:-:S06]  /*1ba0*/  @P0 DSETP.GEU.AND P2, PT, R42, R52, PT ;  /* 0x000000342a00022a */ /* 0x000fcc0003f4e000 */
[----:B------:R-:W-:Y:S01]  /*1bb0*/  @P0 FSEL R57, R43, R35, !P2 ;  /* 0x000000232b390208 */ /* 0x000fe20005000000 */
[----:B--2---:R-:W0:Y:S02]  /*1bc0*/  F2F.F64.F32 R46, R46 ;  /* 0x0000002e002e7310 */ /* 0x004e240000201800 */
[----:B0-----:R-:W-:-:S08]  /*1bd0*/  @P0 DADD R38, R46, -R48 ;  /* 0x000000002e260229 */ /* 0x001fd00000000830 */
[----:B------:R-:W-:-:S08]  /*1be0*/  @P0 DMUL R38, R16, R38 ;  /* 0x0000002610260228 */ /* 0x000fd00000000000 */
[----:B------:R-:W-:Y:S01]  /*1bf0*/  @P0 DFMA R48, R20, R42, R38 ;  /* 0x0000002a1430022b */ /* 0x000fe20000000026 */
[----:B------:R-:W-:Y:S01]  /*1c00*/  IMAD.MOV.U32 R38, RZ, RZ, R46 ;  /* 0x000000ffff267224 */ /* 0x000fe200078e002e */
[----:B------:R-:W-:-:S06]  /*1c10*/  MOV R39, R47 ;  /* 0x0000002f00277202 */ /* 0x000fcc0000000f00 */
[----:B------:R-:W-:Y:S02]  /*1c20*/  @P0 DFMA R38, -R22, R52, R48 ;  /* 0x000000341626022b */ /* 0x000fe40000000130 */
[----:B------:R-:W0:Y:S01]  /*1c30*/  LDC.64 R48, c[0x0][0x3d8] ;  /* 0x0000f600ff307b82 */ /* 0x000e220000000a00 */
[----:B------:R-:W-:-:S04]  /*1c40*/  IADD3 R52, P3, PT, R8, R63, RZ ;  /* 0x0000003f08347210 */ /* 0x000fc80007f7e0ff */
[----:B------:R-:W-:Y:S01]  /*1c50*/  LEA.HI.X.SX32 R53, R63, R60, 0x1, P3 ;  /* 0x0000003c3f357211 */ /* 0x000fe200018f0eff */
[----:B------:R-:W-:-:S06]  /*1c60*/  @P0 DSETP.GT.AND P1, PT, R42, R38, PT ;  /* 0x000000262a00022a */ /* 0x000fcc0003f24000 */
[----:B------:R-:W-:Y:S02]  /*1c70*/  @P0 FSEL R50, R51, R36, P1 ;  /* 0x0000002433320208 */ /* 0x000fe40000800000 */
[----:B------:R-:W-:Y:S01]  /*1c80*/  @P0 FSEL R51, R55, R37, P1 ;  /* 0x0000002537330208 */ /* 0x000fe20000800000 */
[----:B------:R-:W-:Y:S01]  /*1c90*/  @P0 DSETP.GEU.AND P1, PT, R42, R38, PT ;  /* 0x000000262a00022a */ /* 0x000fe20003f2e000 */
[-C--:B------:R-:W-:Y:S01]  /*1ca0*/  @P0 FSEL R55, R42, R34.reuse, !P2 ;  /* 0x000000222a370208 */ /* 0x080fe20005000000 */
[----:B------:R-:W-:Y:S02]  /*1cb0*/  @P0 IMAD.MOV.U32 R36, RZ, RZ, R50 ;  /* 0x000000ffff240224 */ /* 0x000fe400078e0032 */
[----:B------:R-:W-:Y:S02]  /*1cc0*/  @P0 IMAD.MOV.U32 R37, RZ, RZ, R51 ;  /* 0x000000ffff250224 */ /* 0x000fe400078e0033 */
[----:B------:R-:W1:Y:S01]  /*1cd0*/  LDC.64 R50, c[0x0][0x3d0] ;  /* 0x0000f400ff327b82 */ /* 0x000e620000000a00 */
[----:B------:R-:W-:-:S02]  /*1ce0*/  @P0 FSEL R56, R55, R34, !P1 ;  /* 0x0000002237380208 */ /* 0x000fc40004800000 */
[C---:B0-----:R-:W-:Y:S02]  /*1cf0*/  LEA R54, P2, R52.reuse, R48, 0x2 ;  /* 0x0000003034367211 */ /* 0x041fe400078410ff */
[----:B------:R-:W-:Y:S01]  /*1d00*/  @P0 FSEL R57, R57, R35, !P1 ;  /* 0x0000002339390208 */ /* 0x000fe20004800000 */
[----:B------:R-:W-:Y:S01]  /*1d10*/  @P0 IMAD.MOV.U32 R34, RZ, RZ, R56 ;  /* 0x000000ffff220224 */ /* 0x000fe200078e0038 */
[----:B------:R-:W-:Y:S02]  /*1d20*/  LEA.HI.X R55, R52, R49, R53, 0x2, P2 ;  /* 0x0000003134377211 */ /* 0x000fe400010f1435 */
[----:B------:R-:W0:Y:S01]  /*1d30*/  LDC.64 R52, c[0x0][0x3c8] ;  /* 0x0000f200ff347b82 */ /* 0x000e220000000a00 */
[----:B------:R-:W-:Y:S01]  /*1d40*/  IADD3 R59, P1, PT, R7, R64, RZ ;  /* 0x00000040073b7210 */ /* 0x000fe20007f3e0ff */
[----:B------:R-:W-:Y:S01]  /*1d50*/  @P0 IMAD.MOV.U32 R35, RZ, RZ, R57 ;  /* 0x000000ffff230224 */ /* 0x000fe200078e0039 */
[----:B------:R-:W2:Y:S02]  /*1d60*/  LDG.E R68, desc[UR8][R54.64] ;  /* 0x0000000836447981 */ /* 0x000ea4000c1e1900 */
[----:B------:R-:W-:Y:S01]  /*1d70*/  LEA.HI.X.SX32 R66, R64, R9, 0x1, P1 ;  /* 0x0000000940427211 */ /* 0x000fe200008f0eff */
[----:B------:R-:W-:-:S03]  /*1d80*/  DMUL R56, R14, R36 ;  /* 0x000000240e387228 */ /* 0x000fc60000000000 */
[C---:B------:R-:W-:Y:S01]  /*1d90*/  SHF.L.U64.HI R66, R59.reuse, 0x2, R66 ;  /* 0x000000023b427819 */ /* 0x040fe20000010242 */
[----:B------:R-:W-:Y:S02]  /*1da0*/  IMAD.SHL.U32 R59, R59, 0x4, RZ ;  /* 0x000000043b3b7824 */ /* 0x000fe400078e00ff */
[----:B------:R1:W3:Y:S03]  /*1db0*/  F2F.F32.F64 R65, R56 ;  /* 0x0000003800417310 */ /* 0x0002e60000301000 */
[----:B-1----:R-:W-:-:S05]  /*1dc0*/  IADD3 R56, P1, PT, R59, R50, RZ ;  /* 0x000000323b387210 */ /* 0x002fca0007f3e0ff */
[----:B------:R-:W-:Y:S01]  /*1dd0*/  IMAD.X R57, R66, 0x1, R51, P1 ;  /* 0x0000000142397824 */ /* 0x000fe200008e0633 */
[----:B0-----:R-:W-:-:S04]  /*1de0*/  IADD3 R58, P1, PT, R59, R52, RZ ;  /* 0x000000343b3a7210 */ /* 0x001fc80007f3e0ff */
[----:B------:R-:W4:Y:S01]  /*1df0*/  LDG.E R67, desc[UR8][R56.64] ;  /* 0x0000000838437981 */ /* 0x000f22000c1e1900 */
[----:B------:R-:W-:-:S05]  /*1e00*/  IMAD.X R59, R66, 0x1, R53, P1 ;  /* 0x00000001423b7824 */ /* 0x000fca00008e0635 */
[----:B------:R0:W5:Y:S04]  /*1e10*/  LDG.E R66, desc[UR8][R58.64] ;  /* 0x000000083a427981 */ /* 0x000168000c1e1900 */
[----:B---3--:R0:W-:Y:S02]  /*1e20*/  STG.E desc[UR8][R58.64], R65 ;  /* 0x000000413a007986 */ /* 0x0081e4000c101908 */
[----:B0-----:R-:W-:-:S10]  /*1e30*/  DMUL R58, R14, R34 ;  /* 0x000000220e3a7228 */ /* 0x001fd40000000000 */
[----:B------:R-:W0:Y:S08]  /*1e40*/  F2F.F32.F64 R59, R58 ;  /* 0x0000003a003b7310 */ /* 0x000e300000301000 */
[----:B------:R-:W1:Y:S01]  /*1e50*/  F2F.F32.F64 R58, R38 ;  /* 0x00000026003a7310 */ /* 0x000e620000301000 */
[----:B0-----:R-:W-:Y:S04]  /*1e60*/  STG.E desc[UR8][R56.64], R59 ;  /* 0x0000003b38007986 */ /* 0x001fe8000c101908 */
[----:B-1----:R0:W-:Y:S03]  /*1e70*/  STG.E desc[UR8][R54.64], R58 ;  /* 0x0000003a36007986 */ /* 0x0021e6000c101908 */
[----:B0-----:R-:W-:Y:S08]  /*1e80*/  F2F.F64.F32 R54, R58 ;  /* 0x0000003a00367310 */ /* 0x001ff00000201800 */
[----:B------:R0:W-:Y:S01]  /*1e90*/  F2F.F64.F32 R56, R65 ;  /* 0x0000004100387310 */ /* 0x0001e20000201800 */
[----:B------:R-:W-:Y:S01]  /*1ea0*/  ISETP.GE.U32.AND P3, PT, R61, 0x31, PT ;  /* 0x000000313d00780c */ /* 0x000fe20003f66070 */
[----:B------:R-:W-:Y:S01]  /*1eb0*/  BSSY.RECONVERGENT B2, `(.L_x_17) ;  /* 0x000001e000027945 */ /* 0x000fe20003800200 */
[----:B0-----:R-:W-:-:S05]  /*1ec0*/  IMAD R65, R0, R5, R45 ;  /* 0x0000000500417224 */ /* 0x001fca00078e022d */
[----:B--2---:R-:W0:Y:S02]  /*1ed0*/  F2F.F64.F32 R68, R68 ;  /* 0x0000004400447310 */ /* 0x004e240000201800 */
[----:B0-----:R-:W-:-:S08]  /*1ee0*/  DADD R68, R54, -R68 ;  /* 0x0000000036447229 */ /* 0x001fd00000000844 */
[----:B------:R-:W-:Y:S02]  /*1ef0*/  DADD R24, R68, R24 ;  /* 0x0000000044187229 */ /* 0x000fe40000000018 */
[----:B------:R-:W-:Y:S08]  /*1f00*/  F2F.F64.F32 R68, R59 ;  /* 0x0000003b00447310 */ /* 0x000ff00000201800 */
[----:B----4-:R-:W0:Y:S08]  /*1f10*/  F2F.F64.F32 R54, R67 ;  /* 0x0000004300367310 */ /* 0x010e300000201800 */
[----:B-----5:R-:W1:Y:S01]  /*1f20*/  F2F.F64.F32 R66, R66 ;  /* 0x0000004200427310 */ /* 0x020e620000201800 */
[----:B0-----:R-:W-:Y:S01]  /*1f30*/  DADD R54, R68, -R54 ;  /* 0x0000000044367229 */ /* 0x001fe20000000836 */
[----:B------:R-:W-:-:S05]  /*1f40*/  VIADD R69, R61, 0x1 ;  /* 0x000000013d457836 */ /* 0x000fca0000000000 */
[----:B------:R-:W-:Y:S01]  /*1f50*/  ISETP.GE.U32.AND P1, PT, R69, UR4, PT ;  /* 0x0000000445007c0c */ /* 0x000fe2000bf26070 */
[----:B-1----:R-:W-:Y:S02]  /*1f60*/  DADD R56, R56, -R66 ;  /* 0x0000000038387229 */ /* 0x002fe40000000842 */
[----:B------:R-:W-:-:S06]  /*1f70*/  DADD R12, R54, R12 ;  /* 0x00000000360c7229 */ /* 0x000fcc000000000c */
[----:B------:R-:W-:-:S04]  /*1f80*/  DADD R10, R56, R10 ;  /* 0x00000000380a7229 */ /* 0x000fc8000000000a */
[----:B------:R-:W-:Y:S01]  /*1f90*/  @P1 LEA R68, P2, R44, R28, 0x2 ;  /* 0x0000001c2c441211 */ /* 0x000fe200078410ff */
[----:B------:R-:W-:-:S12]  /*1fa0*/  @!P3 BRA `(.L_x_18) ;  /* 0x000000000038b947 */ /* 0x000fd80003800000 */
[----:B------:R-:W-:Y:S01]  /*1fb0*/  UMOV UR6, 0x47ae147b ;  /* 0x47ae147b00067882 */ /* 0x000fe20000000000 */
[----:B------:R-:W-:Y:S01]  /*1fc0*/  UMOV UR7, 0x3f947ae1 ;  /* 0x3f947ae100077882 */ /* 0x000fe20000000000 */
[C---:B------:R-:W-:Y:S01]  /*1fd0*/  IMAD.SHL.U32 R54, R44.reuse, 0x4, RZ ;  /* 0x000000042c367824 */ /* 0x040fe200078e00ff */
[----:B------:R-:W-:Y:S01]  /*1fe0*/  DMUL R66, R10, UR6 ;  /* 0x000000060a427c28 */ /* 0x000fe20008000000 */
[----:B------:R-:W-:Y:S01]  /*1ff0*/  SHF.L.U64.HI R55, R44, 0x2, R65 ;  /* 0x000000022c377819 */ /* 0x000fe20000010241 */
[----:B------:R-:W-:Y:S02]  /*2000*/  DMUL R58, R12, UR6 ;  /* 0x000000060c3a7c28 */ /* 0x000fe40008000000 */
[----:B------:R-:W-:-:S05]  /*2010*/  IADD3 R56, P3, PT, R30, R54, RZ ;  /* 0x000000361e387210 */ /* 0x000fca0007f7e0ff */
[----:B------:R-:W-:Y:S01]  /*2020*/  IMAD.X R57, R31, 0x1, R55, P3 ;  /* 0x000000011f397824 */ /* 0x000fe200018e0637 */
[----:B------:R-:W0:Y:S01]  /*2030*/  F2F.F32.F64 R67, R66 ;  /* 0x0000004200437310 */ /* 0x000e220000301000 */
[----:B------:R-:W-:-:S05]  /*2040*/  IADD3 R54, P3, PT, R26, R54, RZ ;  /* 0x000000361a367210 */ /* 0x000fca0007f7e0ff */
[----:B------:R-:W-:Y:S02]  /*2050*/  IMAD.X R55, R27, 0x1, R55, P3 ;  /* 0x000000011b377824 */ /* 0x000fe400018e0637 */
[----:B------:R-:W1:Y:S01]  /*2060*/  F2F.F32.F64 R59, R58 ;  /* 0x0000003a003b7310 */ /* 0x000e620000301000 */
[----:B0-----:R0:W-:Y:S04]  /*2070*/  STG.E desc[UR8][R56.64], R67 ;  /* 0x0000004338007986 */ /* 0x0011e8000c101908 */
[----:B-1----:R0:W-:Y:S02]  /*2080*/  STG.E desc[UR8][R54.64], R59 ;  /* 0x0000003b36007986 */ /* 0x0021e4000c101908 */
.L_x_18:
[----:B------:R-:W-:Y:S05]  /*2090*/  BSYNC.RECONVERGENT B2 ;  /* 0x0000000000027941 */ /* 0x000fea0003800200 */
.L_x_17:
[----:B0-----:R-:W-:Y:S01]  /*20a0*/  VIADD R54, R0, 0x1 ;  /* 0x0000000100367836 */ /* 0x001fe20000000000 */
[----:B------:R-:W-:Y:S01]  /*20b0*/  @P1 LEA.HI.X R69, R44, R29, R65, 0x2, P2 ;  /* 0x0000001d2c451211 */ /* 0x000fe200010f1441 */
[----:B------:R-:W-:Y:S02]  /*20c0*/  @P1 DMUL R56, R24, R18 ;  /* 0x0000001218381228 */ /* 0x000fe40000000000 */
[----:B------:R-:W-:-:S04]  /*20d0*/  IMAD.WIDE.U32 R44, R54, R3, RZ ;  /* 0x00000003362c7225 */ /* 0x000fc800078e00ff */
[----:B------:R-:W-:Y:S01]  /*20e0*/  IMAD R55, R54, R5, R45 ;  /* 0x0000000536377224 */ /* 0x000fe200078e022d */
[----:B------:R-:W-:Y:S01]  /*20f0*/  IADD3 R59, P2, PT, R32, R44, RZ ;  /* 0x0000002c203b7210 */ /* 0x000fe20007f5e0ff */
[----:B------:R-:W0:Y:S04]  /*2100*/  @P1 F2F.F32.F64 R65, R56 ;  /* 0x0000003800411310 */ /* 0x000e280000301000 */
[----:B------:R-:W-:Y:S01]  /*2110*/  IMAD.X R54, R33, 0x1, R55, P2 ;  /* 0x0000000121367824 */ /* 0x000fe200010e0637 */
[----:B------:R-:W-:-:S04]  /*2120*/  LEA R66, P2, R59, R2, 0x2 ;  /* 0x000000023b427211 */ /* 0x000fc800078410ff */
[----:B------:R-:W-:-:S05]  /*2130*/  LEA.HI.X R67, R59, R4, R54, 0x2, P2 ;  /* 0x000000043b437211 */ /* 0x000fca00010f1436 */
[----:B------:R-:W2:Y:S01]  /*2140*/  LDG.E.CONSTANT R58, desc[UR8][R66.64] ;  /* 0x00000008423a7981 */ /* 0x000ea2000c1e9900 */
[----:B------:R-:W-:-:S03]  /*2150*/  VIADD R59, R63, 0x1 ;  /* 0x000000013f3b7836 */ /* 0x000fc60000000000 */
[----:B0-----:R0:W-:Y:S02]  /*2160*/  @P1 STG.E desc[UR8][R68.64], R65 ;  /* 0x0000004144001986 */ /* 0x0011e4000c101908 */
[----:B------:R-:W-:-:S04]  /*2170*/  ISETP.NE.AND P1, PT, R59, UR4, PT ;  /* 0x000000043b007c0c */ /* 0x000fc8000bf25270 */
[----:B------:R-:W-:-:S04]  /*2180*/  SEL R59, R59, RZ, P1 ;  /* 0x000000ff3b3b7207 */ /* 0x000fc80000800000 */
[----:B------:R-:W-:-:S04]  /*2190*/  IADD3 R54, P1, PT, R8, R59, RZ ;  /* 0x0000003b08367210 */ /* 0x000fc80007f3e0ff */
[----:B------:R-:W-:Y:S02]  /*21a0*/  LEA R56, P2, R54, R48, 0x2 ;  /* 0x0000003036387211 */ /* 0x000fe400078410ff */
[----:B------:R-:W-:-:S04]  /*21b0*/  LEA.HI.X.SX32 R48, R59, R60, 0x1, P1 ;  /* 0x0000003c3b307211 */ /* 0x000fc800008f0eff */
[----:B------:R-:W-:Y:S01]  /*21c0*/  LEA.HI.X R57, R54, R49, R48, 0x2, P2 ;  /* 0x0000003136397211 */ /* 0x000fe200010f1430 */
[----:B------:R-:W-:-:S05]  /*21d0*/  VIADD R54, R64, 0x1 ;  /* 0x0000000140367836 */ /* 0x000fca0000000000 */
[----:B------:R-:W-:-:S04]  /*21e0*/  ISETP.NE.AND P1, PT, R54, 0x32, PT ;  /* 0x000000323600780c */ /* 0x000fc80003f25270 */
[----:B------:R-:W-:-:S04]  /*21f0*/  SEL R54, R54, RZ, P1 ;  /* 0x000000ff36367207 */ /* 0x000fc80000800000 */
[----:B------:R-:W-:-:S04]  /*2200*/  IADD3 R48, P1, PT, R7, R54, RZ ;  /* 0x0000003607307210 */ /* 0x000fc80007f3e0ff */
[----:B------:R-:W-:Y:S01]  /*2210*/  LEA.HI.X.SX32 R63, R54, R9, 0x1, P1 ;  /* 0x00000009363f7211 */ /* 0x000fe200008f0eff */
[----:B------:R-:W-:-:S03]  /*2220*/  IMAD.SHL.U32 R49, R48, 0x4, RZ ;  /* 0x0000000430317824 */ /* 0x000fc600078e00ff */
[----:B------:R-:W-:Y:S02]  /*2230*/  SHF.L.U64.HI R48, R48, 0x2, R63 ;  /* 0x0000000230307819 */ /* 0x000fe4000001023f */
[C---:B------:R-:W-:Y:S01]  /*2240*/  IADD3 R64, P1, PT, R49.reuse, R52, RZ ;  /* 0x0000003431407210 */ /* 0x040fe20007f3e0ff */
[----:B------:R-:W3:Y:S01]  /*2250*/  LDG.E R63, desc[UR8][R56.64] ;  /* 0x00000008383f7981 */ /* 0x000ee2000c1e1900 */
[----:B------:R-:W-:-:S03]  /*2260*/  IADD3 R52, P2, PT, R49, R50, RZ ;  /* 0x0000003231347210 */ /* 0x000fc60007f5e0ff */
[C---:B0-----:R-:W-:Y:S02]  /*2270*/  IMAD.X R65, R48.reuse, 0x1, R53, P1 ;  /* 0x0000000130417824 */ /* 0x041fe400008e0635 */
[----:B------:R-:W-:-:S03]  /*2280*/  IMAD.X R53, R48, 0x1, R51, P2 ;  /* 0x0000000130357824 */ /* 0x000fc600010e0633 */
[----:B------:R-:W4:Y:S04]  /*2290*/  LDG.E R67, desc[UR8][R64.64] ;  /* 0x0000000840437981 */ /* 0x000f28000c1e1900 */
[----:B------:R4:W5:Y:S01]  /*22a0*/  LDG.E R66, desc[UR8][R52.64] ;  /* 0x0000000834427981 */ /* 0x000962000c1e1900 */
[C-C-:B------:R-:W-:Y:S02]  /*22b0*/  @P0 DSETP.GT.AND P2, PT, R38.reuse, R42.reuse, PT ;  /* 0x0000002a2600022a */ /* 0x140fe40003f44000 */
[----:B------:R-:W-:Y:S01]  /*22c0*/  @P0 DSETP.GEU.AND P3, PT, R38, R42, PT ;  /* 0x0000002a2600022a */ /* 0x000fe20003f6e000 */
[----:B------:R-:W-:Y:S02]  /*22d0*/  VIADD R54, R54, 0x1 ;  /* 0x0000000136367836 */ /* 0x000fe40000000000 */
[----:B------:R-:W-:Y:S01]  /*22e0*/  VIADD R59, R59, 0x1 ;  /* 0x000000013b3b7836 */ /* 0x000fe20000000000 */
[----:B------:R-:W-:Y:S01]  /*22f0*/  BSSY.RECONVERGENT B2, `(.L_x_19) ;  /* 0x000003f000027945 */ /* 0x000fe20003800200 */
[----:B--2---:R-:W0:Y:S02]  /*2300*/  F2F.F64.F32 R48, R58 ;  /* 0x0000003a00307310 */ /* 0x004e240000201800 */
[----:B0-----:R-:W-:-:S08]  /*2310*/  @P0 DADD R40, R48, -R40 ;  /* 0x0000000030280229 */ /* 0x001fd00000000828 */
[----:B------:R-:W-:Y:S01]  /*2320*/  @P0 DMUL R40, R16, R40 ;  /* 0x0000002810280228 */ /* 0x000fe20000000000 */
[----:B------:R-:W-:-:S07]  /*2330*/  IMAD.MOV.U32 R50, RZ, RZ, R48 ;  /* 0x000000ffff327224 */ /* 0x000fce00078e0030 */
[----:B------:R-:W-:Y:S01]  /*2340*/  @P0 DFMA R40, R20, R38, R40 ;  /* 0x000000261428022b */ /* 0x000fe20000000028 */
[----:B------:R-:W-:-:S07]  /*2350*/  IMAD.MOV.U32 R51, RZ, RZ, R49 ;  /* 0x000000ffff337224 */ /* 0x000fce00078e0031 */
[----:B------:R-:W-:Y:S01]  /*2360*/  @P0 DFMA R50, -R22, R42, R40 ;  /* 0x0000002a1632022b */ /* 0x000fe20000000128 */
[----:B------:R-:W-:Y:S02]  /*2370*/  @P0 FSEL R41, R38, R36, P2 ;  /* 0x0000002426290208 */ /* 0x000fe40001000000 */
[----:B------:R-:W-:-:S05]  /*2380*/  @P0 FSEL R43, R39, R37, P2 ;  /* 0x00000025272b0208 */ /* 0x000fca0001000000 */
[----:B------:R-:W-:-:S06]  /*2390*/  @P0 DSETP.GT.AND P1, PT, R38, R50, PT ;  /* 0x000000322600022a */ /* 0x000fcc0003f24000 */
[----:B------:R-:W-:Y:S02]  /*23a0*/  @P0 FSEL R40, R41, R36, P1 ;  /* 0x0000002429280208 */ /* 0x000fe40000800000 */
[----:B------:R-:W-:Y:S01]  /*23b0*/  @P0 FSEL R41, R43, R37, P1 ;  /* 0x000000252b290208 */ /* 0x000fe20000800000 */
[----:B------:R-:W-:Y:S01]  /*23c0*/  @P0 DSETP.GEU.AND P1, PT, R38, R50, PT ;  /* 0x000000322600022a */ /* 0x000fe20003f2e000 */
[----:B------:R-:W-:-:S03]  /*23d0*/  @P0 FSEL R43, R39, R35, !P3 ;  /* 0x00000023272b0208 */ /* 0x000fc60005800000 */
[----:B------:R-:W-:Y:S01]  /*23e0*/  @P0 IMAD.MOV.U32 R37, RZ, RZ, R41 ;  /* 0x000000ffff250224 */ /* 0x000fe200078e0029 */
[----:B------:R-:W-:Y:S01]  /*23f0*/  @P0 FSEL R41, R38, R34, !P3 ;  /* 0x0000002226290208 */ /* 0x000fe20005800000 */
[----:B------:R-:W-:-:S03]  /*2400*/  @P0 IMAD.MOV.U32 R36, RZ, RZ, R40 ;  /* 0x000000ffff240224 */ /* 0x000fc600078e0028 */
[----:B------:R-:W-:Y:S02]  /*2410*/  @P0 FSEL R40, R41, R34, !P1 ;  /* 0x0000002229280208 */ /* 0x000fe40004800000 */
[----:B------:R-:W-:-:S03]  /*2420*/  @P0 FSEL R41, R43, R35, !P1 ;  /* 0x000000232b290208 */ /* 0x000fc60004800000 */
[----:B------:R-:W-:Y:S02]  /*2430*/  @P0 IMAD.MOV.U32 R34, RZ, RZ, R40 ;  /* 0x000000ffff220224 */ /* 0x000fe400078e0028 */
[----:B------:R-:W-:Y:S01]  /*2440*/  @P0 IMAD.MOV.U32 R35, RZ, RZ, R41 ;  /* 0x000000ffff230224 */ /* 0x000fe200078e0029 */
[----:B------:R-:W-:-:S05]  /*2450*/  DMUL R42, R14, R36 ;  /* 0x000000240e2a7228 */ /* 0x000fca0000000000 */
[----:B------:R-:W-:Y:S01]  /*2460*/  DMUL R40, R14, R34 ;  /* 0x000000220e287228 */ /* 0x000fe20000000000 */
[----:B------:R-:W0:Y:S08]  /*2470*/  F2F.F32.F64 R69, R42 ;  /* 0x0000002a00457310 */ /* 0x000e300000301000 */
[----:B------:R-:W1:Y:S08]  /*2480*/  F2F.F32.F64 R68, R40 ;  /* 0x0000002800447310 */ /* 0x000e700000301000 */
[----:B------:R-:W2:Y:S01]  /*2490*/  F2F.F32.F64 R58, R50 ;  /* 0x00000032003a7310 */ /* 0x000ea20000301000 */
[----:B0-----:R-:W-:Y:S04]  /*24a0*/  STG.E desc[UR8][R64.64], R69 ;  /* 0x0000004540007986 */ /* 0x001fe8000c101908 */
[----:B-1----:R4:W-:Y:S03]  /*24b0*/  STG.E desc[UR8][R52.64], R68 ;  /* 0x0000004434007986 */ /* 0x0029e6000c101908 */
[----:B------:R-:W-:Y:S01]  /*24c0*/  F2F.F64.F32 R42, R69 ;  /* 0x00000045002a7310 */ /* 0x000fe20000201800 */
[----:B--2---:R3:W-:Y:S07]  /*24d0*/  STG.E desc[UR8][R56.64], R58 ;  /* 0x0000003a38007986 */ /* 0x0047ee000c101908 */
[----:B------:R-:W-:Y:S08]  /*24e0*/  F2F.F64.F32 R40, R58 ;  /* 0x0000003a00287310 */ /* 0x000ff00000201800 */
[----:B----4-:R-:W0:Y:S08]  /*24f0*/  F2F.F64.F32 R52, R67 ;  /* 0x0000004300347310 */ /* 0x010e300000201800 */
[----:B------:R-:W-:Y:S08]  /*2500*/  F2F.F64.F32 R68, R68 ;  /* 0x0000004400447310 */ /* 0x000ff00000201800 */
[----:B---3--:R-:W1:Y:S08]  /*2510*/  F2F.F64.F32 R56, R63 ;  /* 0x0000003f00387310 */ /* 0x008e700000201800 */
[----:B-----5:R-:W2:Y:S01]  /*2520*/  F2F.F64.F32 R66, R66 ;  /* 0x0000004200427310 */ /* 0x020ea20000201800 */
[----:B------:R-:W-:Y:S01]  /*2530*/  ISETP.GE.U32.AND P2, PT, R61, 0x30, PT ;  /* 0x000000303d00780c */ /* 0x000fe20003f46070 */
[----:B0-----:R-:W-:-:S02]  /*2540*/  DADD R42, R42, -R52 ;  /* 0x000000002a2a7229 */ /* 0x001fc40000000834 */
[----:B-1----:R-:W-:Y:S01]  /*2550*/  DADD R40, R40, -R56 ;  /* 0x0000000028287229 */ /* 0x002fe20000000838 */
[----:B------:R-:W-:Y:S01]  /*2560*/  ISETP.NE.AND P0, PT, R54, 0x32, PT ;  /* 0x000000323600780c */ /* 0x000fe20003f05270 */
[----:B--2---:R-:W-:Y:S01]  /*2570*/  DADD R68, R68, -R66 ;  /* 0x0000000044447229 */ /* 0x004fe20000000842 */
[----:B------:R-:W-:-:S03]  /*2580*/  ISETP.NE.AND P1, PT, R59, UR4, PT ;  /* 0x000000043b007c0c */ /* 0x000fc6000bf25270 */
[----:B------:R-:W-:Y:S02]  /*2590*/  DADD R10, R10, R42 ;  /* 0x000000000a0a7229 */ /* 0x000fe4000000002a */
[----:B------:R-:W-:Y:S01]  /*25a0*/  DADD R24, R24, R40 ;  /* 0x0000000018187229 */ /* 0x000fe20000000028 */
[----:B------:R-:W-:Y:S01]  /*25b0*/  VIADD R61, R61, 0x2 ;  /* 0x000000023d3d7836 */ /* 0x000fe20000000000 */
[----:B------:R-:W-:Y:S01]  /*25c0*/  SEL R64, R54, RZ, P0 ;  /* 0x000000ff36407207 */ /* 0x000fe20000000000 */
[----:B------:R-:W-:Y:S01]  /*25d0*/  DADD R12, R12, R68 ;  /* 0x000000000c0c7229 */ /* 0x000fe20000000044 */
[----:B------:R-:W-:Y:S01]  /*25e0*/  SEL R63, R59, RZ, P1 ;  /* 0x000000ff3b3f7207 */ /* 0x000fe20000800000 */
[----:B------:R-:W-:Y:S09]  /*25f0*/  @!P2 BRA `(.L_x_20) ;  /* 0x000000000038a947 */ /* 0x000ff20003800000 */
[----:B------:R-:W-:Y:S01]  /*2600*/  UMOV UR6, 0x47ae147b ;  /* 0x47ae147b00067882 */ /* 0x000fe20000000000 */
[----:B------:R-:W-:Y:S01]  /*2610*/  UMOV UR7, 0x3f947ae1 ;  /* 0x3f947ae100077882 */ /* 0x000fe20000000000 */
[C---:B------:R-:W-:Y:S01]  /*2620*/  SHF.L.U32 R41, R44.reuse, 0x2, RZ ;  /* 0x000000022c297819 */ /* 0x040fe200000006ff */
[----:B------:R-:W-:Y:S01]  /*2630*/  DMUL R52, R10, UR6 ;  /* 0x000000060a347c28 */ /* 0x000fe20008000000 */
[----:B------:R-:W-:Y:S01]  /*2640*/  SHF.L.U64.HI R59, R44, 0x2, R55 ;  /* 0x000000022c3b7819 */ /* 0x000fe20000010237 */
[----:B------:R-:W-:Y:S01]  /*2650*/  DMUL R56, R12, UR6 ;  /* 0x000000060c387c28 */ /* 0x000fe20008000000 */
[-C--:B------:R-:W-:Y:S02]  /*2660*/  IADD3 R42, P0, PT, R30, R41.reuse, RZ ;  /* 0x000000291e2a7210 */ /* 0x080fe40007f1e0ff */
[----:B------:R-:W-:-:S03]  /*2670*/  IADD3 R40, P1, PT, R26, R41, RZ ;  /* 0x000000291a287210 */ /* 0x000fc60007f3e0ff */
[--C-:B------:R-:W-:Y:S02]  /*2680*/  IMAD.X R43, R31, 0x1, R59.reuse, P0 ;  /* 0x000000011f2b7824 */ /* 0x100fe400000e063b */
[----:B------:R-:W0:Y:S01]  /*2690*/  F2F.F32.F64 R53, R52 ;  /* 0x0000003400357310 */ /* 0x000e220000301000 */
[----:B------:R-:W-:-:S07]  /*26a0*/  IMAD.X R41, R27, 0x1, R59, P1 ;  /* 0x000000011b297824 */ /* 0x000fce00008e063b */
[----:B------:R-:W1:Y:S01]  /*26b0*/  F2F.F32.F64 R57, R56 ;  /* 0x0000003800397310 */ /* 0x000e620000301000 */
[----:B0-----:R0:W-:Y:S04]  /*26c0*/  STG.E desc[UR8][R42.64], R53 ;  /* 0x000000352a007986 */ /* 0x0011e8000c101908 */
[----:B-1----:R0:W-:Y:S02]  /*26d0*/  STG.E desc[UR8][R40.64], R57 ;  /* 0x0000003928007986 */ /* 0x0021e4000c101908 */
.L_x_20:
[----:B------:R-:W-:Y:S05]  /*26e0*/  BSYNC.RECONVERGENT B2 ;  /* 0x0000000000027941 */ /* 0x000fea0003800200 */
.L_x_19:
[----:B------:R-:W-:Y:S01]  /*26f0*/  ISETP.GE.U32.AND P0, PT, R61, UR4, PT ;  /* 0x000000043d007c0c */ /* 0x000fe2000bf06070 */
[----:B0-----:R-:W-:Y:S02]  /*2700*/  IMAD.MOV.U32 R40, RZ, RZ, R48 ;  /* 0x000000ffff287224 */ /* 0x001fe400078e0030 */
[----:B------:R-:W-:Y:S02]  /*2710*/  IMAD.MOV.U32 R41, RZ, RZ, R49 ;  /* 0x000000ffff297224 */ /* 0x000fe400078e0031 */
[----:B------:R-:W-:Y:S02]  /*2720*/  VIADD R62, R62, 0x2 ;  /* 0x000000023e3e7836 */ /* 0x000fe40000000000 */
[----:B------:R-:W-:Y:S02]  /*2730*/  VIADD R0, R0, 0x2 ;  /* 0x0000000200007836 */ /* 0x000fe40000000000 */
[----:B------:R-:W-:Y:S02]  /*2740*/  IMAD.MOV.U32 R48, RZ, RZ, R46 ;  /* 0x000000ffff307224 */ /* 0x000fe400078e002e */
[----:B------:R-:W-:-:S02]  /*2750*/  IMAD.MOV.U32 R49, RZ, RZ, R47 ;  /* 0x000000ffff317224 */ /* 0x000fc400078e002f */
[----:B------:R-:W-:Y:S01]  /*2760*/  @P0 DMUL R42, R24, R18 ;  /* 0x00000012182a0228 */ /* 0x000fe20000000000 */
[C---:B------:R-:W-:Y:S01]  /*2770*/  @P0 LEA R54, P1, R44.reuse, R28, 0x2 ;  /* 0x0000001c2c360211 */ /* 0x040fe200078210ff */
[----:B------:R-:W-:Y:S02]  /*2780*/  IMAD.MOV.U32 R52, RZ, RZ, R38 ;  /* 0x000000ffff347224 */ /* 0x000fe400078e0026 */
[----:B------:R-:W-:Y:S01]  /*2790*/  IMAD.MOV.U32 R53, RZ, RZ, R39 ;  /* 0x000000ffff357224 */ /* 0x000fe200078e0027 */
[----:B------:R-:W-:Y:S01]  /*27a0*/  @P0 LEA.HI.X R55, R44, R29, R55, 0x2, P1 ;  /* 0x0000001d2c370211 */ /* 0x000fe200008f1437 */
[----:B------:R0:W1:Y:S01]  /*27b0*/  @P0 F2F.F32.F64 R45, R42 ;  /* 0x0000002a002d0310 */ /* 0x0000620000301000 */
[----:B------:R-:W-:Y:S01]  /*27c0*/  LOP3.LUT R44, R6, 0xfffffffe, RZ, 0xc0, !PT ;  /* 0xfffffffe062c7812 */ /* 0x000fe200078ec0ff */
[----:B0-----:R-:W-:Y:S02]  /*27d0*/  IMAD.MOV.U32 R42, RZ, RZ, R50 ;  /* 0x000000ffff2a7224 */ /* 0x001fe400078e0032 */
[----:B------:R-:W-:Y:S01]  /*27e0*/  IMAD.MOV.U32 R43, RZ, RZ, R51 ;  /* 0x000000ffff2b7224 */ /* 0x000fe200078e0033 */
[----:B-1----:R0:W-:Y:S01]  /*27f0*/  @P0 STG.E desc[UR8][R54.64], R45 ;  /* 0x0000002d36000986 */ /* 0x0021e2000c101908 */
[----:B------:R-:W-:-:S13]  /*2800*/  ISETP.NE.AND P0, PT, R61, R44, PT ;  /* 0x0000002c3d00720c */ /* 0x000fda0003f05270 */
[----:B0-----:R-:W-:Y:S05]  /*2810*/  @P0 BRA `(.L_x_21) ;  /* 0xfffffff000a80947 */ /* 0x001fea000383ffff */
[----:B------:R-:W-:Y:S05]  /*2820*/  BSYNC.RECONVERGENT B0 ;  /* 0x0000000000007941 */ /* 0x000fea0003800200 */
.L_x_16:
[----:B------:R-:W-:Y:S01]  /*2830*/  IMAD.MOV.U32 R48, RZ, RZ, R46 ;  /* 0x000000ffff307224 */ /* 0x000fe200078e002e */
[----:B------:R-:W-:Y:S01]  /*2840*/  SHF.R.S32.HI R65, RZ, 0x1f, R64 ;  /* 0x0000001fff417819 */ /* 0x000fe20000011440 */
[----:B------:R-:W-:Y:S01]  /*2850*/  IMAD.MOV.U32 R49, RZ, RZ, R47 ;  /* 0x000000ffff317224 */ /* 0x000fe200078e002f */
[--C-:B------:R-:W-:Y:S01]  /*2860*/  SHF.R.S32.HI R41, RZ, 0x1f, R63.reuse ;  /* 0x0000001fff297819 */ /* 0x100fe2000001143f */
[----:B------:R-:W-:-:S07]  /*2870*/  IMAD.MOV.U32 R40, RZ, RZ, R63 ;  /* 0x000000ffff287224 */ /* 0x000fce00078e003f */
.L_x_15:
[----:B------:R-:W-:Y:S05]  /*2880*/  BSYNC.RECONVERGENT B1 ;  /* 0x0000000000017941 */ /* 0x000fea0003800200 */
.L_x_14:
[----:B------:R-:W-:-:S04]  /*2890*/  LOP3.LUT R6, R6, 0x1, RZ, 0xc0, !PT ;  /* 0x0000000106067812 */ /* 0x000fc800078ec0ff */
[----:B------:R-:W-:-:S13]  /*28a0*/  ISETP.NE.U32.AND P0, PT, R6, 0x1, PT ;  /* 0x000000010600780c */ /* 0x000fda0003f05070 */
[----:B------:R-:W-:Y:S05]  /*28b0*/  @P0 EXIT ;  /* 0x000000000000094d */ /* 0x000fea0003800000 */
[C---:B------:R-:W-:Y:S01]  /*28c0*/  IMAD.WIDE.U32 R42, R0.reuse, R3, RZ ;  /* 0x00000003002a7225 */ /* 0x040fe200078e00ff */
[----:B------:R-:W0:Y:S03]  /*28d0*/  LDCU.128 UR12, c[0x0][0x3d0] ;  /* 0x00007a00ff0c77ac */ /* 0x000e260008000c00 */
[----:B------:R-:W-:Y:S01]  /*28e0*/  IMAD R5, R0, R5, R43 ;  /* 0x0000000500057224 */ /* 0x000fe200078e022b */
[----:B------:R-:W-:Y:S01]  /*28f0*/  IADD3 R3, P0, PT, R32, R42, RZ ;  /* 0x0000002a20037210 */ /* 0x000fe20007f1e0ff */
[----:B------:R-:W1:Y:S04]  /*2900*/  LDCU.64 UR6, c[0x0][0x3c8] ;  /* 0x00007900ff0677ac */ /* 0x000e680008000a00 */
[----:B------:R-:W-:Y:S01]  /*2910*/  IMAD.X R33, R33, 0x1, R5, P0 ;  /* 0x0000000121217824 */ /* 0x000fe200000e0605 */
[----:B------:R-:W-:-:S04]  /*2920*/  LEA R32, P0, R3, R2, 0x2 ;  /* 0x0000000203207211 */ /* 0x000fc800078010ff */
[----:B------:R-:W-:-:S05]  /*2930*/  LEA.HI.X R33, R3, R4, R33, 0x2, P0 ;  /* 0x0000000403217211 */ /* 0x000fca00000f1421 */
[----:B------:R-:W2:Y:S01]  /*2940*/  LDG.E.CONSTANT R0, desc[UR8][R32.64] ;  /* 0x0000000820007981 */ /* 0x000ea2000c1e9900 */
[----:B------:R-:W-:Y:S02]  /*2950*/  IADD3 R4, P0, PT, R7, R64, RZ ;  /* 0x0000004007047210 */ /* 0x000fe40007f1e0ff */
[----:B------:R-:W-:-:S03]  /*2960*/  IADD3 R3, P1, PT, R8, R40, RZ ;  /* 0x0000002808037210 */ /* 0x000fc60007f3e0ff */
[----:B------:R-:W-:Y:S01]  /*2970*/  IMAD.SHL.U32 R8, R4, 0x4, RZ ;  /* 0x0000000404087824 */ /* 0x000fe200078e00ff */
[----:B0-----:R-:W-:Y:S01]  /*2980*/  LEA R6, P2, R3, UR14, 0x2 ;  /* 0x0000000e03067c11 */ /* 0x001fe2000f8410ff */
[----:B------:R-:W-:Y:S02]  /*2990*/  IMAD.X R9, R9, 0x1, R65, P0 ;  /* 0x0000000109097824 */ /* 0x000fe400000e0641 */
[----:B------:R-:W-:Y:S01]  /*29a0*/  IMAD.X R40, R60, 0x1, R41, P1 ;  /* 0x000000013c287824 */ /* 0x000fe200008e0629 */
[----:B-1----:R-:W-:Y:S02]  /*29b0*/  IADD3 R2, P0, PT, R8, UR6, RZ ;  /* 0x0000000608027c10 */ /* 0x002fe4000ff1e0ff */
[----:B------:R-:W-:Y:S02]  /*29c0*/  SHF.L.U64.HI R4, R4, 0x2, R9 ;  /* 0x0000000204047819 */ /* 0x000fe40000010209 */
[----:B------:R-:W-:Y:S02]  /*29d0*/  IADD3 R8, P1, PT, R8, UR12, RZ ;  /* 0x0000000c08087c10 */ /* 0x000fe4000ff3e0ff */
[----:B------:R-:W-:-:S02]  /*29e0*/  LEA.HI.X R7, R3, UR15, R40, 0x2, P2 ;  /* 0x0000000f03077c11 */ /* 0x000fc400090f1428 */
[C---:B------:R-:W-:Y:S02]  /*29f0*/  IADD3.X R3, PT, PT, R4.reuse, UR7, RZ, P0, !PT ;  /* 0x0000000704037c10 */ /* 0x040fe400087fe4ff */
[----:B------:R-:W-:Y:S01]  /*2a00*/  IADD3.X R9, PT, PT, R4, UR13, RZ, P1, !PT ;  /* 0x0000000d04097c10 */ /* 0x000fe20008ffe4ff */
[----:B------:R-:W3:Y:S04]  /*2a10*/  LDG.E R33, desc[UR8][R6.64] ;  /* 0x0000000806217981 */ /* 0x000ee8000c1e1900 */
[----:B------:R-:W4:Y:S04]  /*2a20*/  LDG.E R32, desc[UR8][R2.64] ;  /* 0x0000000802207981 */ /* 0x000f28000c1e1900 */
[----:B------:R-:W5:Y:S01]  /*2a30*/  LDG.E R4, desc[UR8][R8.64] ;  /* 0x0000000808047981 */ /* 0x000f62000c1e1900 */
[----:B------:R-:W-:Y:S01]  /*2a40*/  ISETP.GE.U32.AND P1, PT, R44, 0x2, PT ;  /* 0x000000022c00780c */ /* 0x000fe20003f26070 */
[----:B------:R-:W-:Y:S01]  /*2a50*/  BSSY.RECONVERGENT B0, `(.L_x_22) ;  /* 0x000003c000007945 */ /* 0x000fe20003800200 */
[----:B------:R-:W-:-:S11]  /*2a60*/  PLOP3.LUT P2, PT, PT, PT, PT, 0x8, 0x80 ;  /* 0x000000000080781c */ /* 0x000fd60003f4e170 */
[----:B------:R-:W-:Y:S01]  /*2a70*/  @P1 DSETP.GT.AND P3, PT, R50, R38, PT ;  /* 0x000000263200122a */ /* 0x000fe20003f64000 */
[----:B--2---:R-:W0:Y:S02]  /*2a80*/  @P1 F2F.F64.F32 R40, R0 ;  /* 0x0000000000281310 */ /* 0x004e240000201800 */
[----:B0-----:R-:W-:-:S08]  /*2a90*/  @P1 DADD R40, R40, -R48 ;  /* 0x0000000028281229 */ /* 0x001fd00000000830 */
[----:B------:R-:W-:Y:S01]  /*2aa0*/  @P1 DMUL R40, R16, R40 ;  /* 0x0000002810281228 */ /* 0x000fe20000000000 */
[----:B------:R-:W-:Y:S02]  /*2ab0*/  IMAD.MOV.U32 R16, RZ, RZ, R36 ;  /* 0x000000ffff107224 */ /* 0x000fe400078e0024 */
[----:B------:R-:W-:Y:S02]  /*2ac0*/  IMAD.MOV.U32 R17, RZ, RZ, R37 ;  /* 0x000000ffff117224 */ /* 0x000fe400078e0025 */
[----:B----4-:R-:W-:Y:S03]  /*2ad0*/  F2F.F64.F32 R36, R32 ;  /* 0x0000002000247310 */ /* 0x010fe60000201800 */
[----:B------:R-:W-:-:S08]  /*2ae0*/  @P1 DFMA R40, R20, R50, R40 ;  /* 0x000000321428122b */ /* 0x000fd00000000028 */
[----:B------:R-:W-:Y:S01]  /*2af0*/  @P1 DFMA R40, -R22, R38, R40 ;  /* 0x000000261628122b */ /* 0x000fe20000000128 */
[----:B---3--:R-:W-:Y:S07]  /*2b00*/  F2F.F64.F32 R22, R33 ;  /* 0x0000002100167310 */ /* 0x008fee0000201800 */
[C-C-:B------:R-:W-:Y:S02]  /*2b10*/  @P1 DSETP.GT.AND P0, PT, R50.reuse, R40.reuse, PT ;  /* 0x000000283200122a */ /* 0x140fe40003f04000 */
[----:B------:R-:W-:Y:S01]  /*2b20*/  @P1 DSETP.GEU.AND P4, PT, R50, R40, PT ;  /* 0x000000283200122a */ /* 0x000fe20003f8e000 */
[----:B------:R-:W0:Y:S03]  /*2b30*/  @P1 F2F.F32.F64 R0, R40 ;  /* 0x0000002800001310 */ /* 0x000e260000301000 */
[----:B------:R-:W-:-:S02]  /*2b40*/  @P1 PLOP3.LUT P2, PT, P0, PT, PT, 0x80, 0x8 ;  /* 0x000000000008181c */ /* 0x000fc4000074f070 */
[----:B------:R-:W-:Y:S02]  /*2b50*/  PLOP3.LUT P0, PT, PT, PT, PT, 0x80, 0x8 ;  /* 0x000000000008781c */ /* 0x000fe40003f0f070 */
[----:B------:R-:W-:Y:S01]  /*2b60*/  @P1 PLOP3.LUT P0, PT, P4, PT, PT, 0x80, 0x8 ;  /* 0x000000000008181c */ /* 0x000fe2000270f070 */
[----:B------:R-:W-:Y:S01]  /*2b70*/  @P1 DSETP.GEU.AND P4, PT, R50, R38, PT ;  /* 0x000000263200122a */ /* 0x000fe20003f8e000 */
[----:B-----5:R-:W-:Y:S07]  /*2b80*/  F2F.F64.F32 R40, R4 ;  /* 0x0000000400287310 */ /* 0x020fee0000201800 */
[----:B------:R-:W-:Y:S01]  /*2b90*/  @P2 FSEL R16, R50, R16, P3 ;  /* 0x0000001032102208 */ /* 0x000fe20001800000 */
[----:B0-----:R-:W0:Y:S01]  /*2ba0*/  F2F.F64.F32 R20, R0 ;  /* 0x0000000000147310 */ /* 0x001e220000201800 */
[----:B------:R-:W-:-:S02]  /*2bb0*/  @P2 FSEL R17, R51, R17, P3 ;  /* 0x0000001133112208 */ /* 0x000fc40001800000 */
[----:B------:R-:W-:Y:S02]  /*2bc0*/  @!P0 FSEL R34, R50, R34, !P4 ;  /* 0x0000002232228208 */ /* 0x000fe40006000000 */
[----:B------:R-:W-:Y:S02]  /*2bd0*/  @!P0 FSEL R35, R51, R35, !P4 ;  /* 0x0000002333238208 */ /* 0x000fe40006000000 */
[----:B------:R-:W-:Y:S01]  /*2be0*/  DMUL R16, R14, R16 ;  /* 0x000000100e107228 */ /* 0x000fe20000000000 */
[----:B------:R-:W-:-:S05]  /*2bf0*/  ISETP.GE.U32.AND P0, PT, R44, 0x31, PT ;  /* 0x000000312c00780c */ /* 0x000fca0003f06070 */
[----:B------:R1:W2:Y:S01]  /*2c00*/  F2F.F32.F64 R45, R16 ;  /* 0x00000010002d7310 */ /* 0x0002a20000301000 */
[----:B0-----:R-:W-:Y:S01]  /*2c10*/  DADD R20, R20, -R22 ;  /* 0x0000000014147229 */ /* 0x001fe20000000816 */
[----:B-1----:R-:W-:-:S07]  /*2c20*/  IMAD.MOV.U32 R16, RZ, RZ, R34 ;  /* 0x000000ffff107224 */ /* 0x002fce00078e0022 */
[----:B------:R-:W-:Y:S01]  /*2c30*/  DADD R20, R20, R24 ;  /* 0x0000000014147229 */ /* 0x000fe20000000018 */
[----:B------:R-:W-:Y:S02]  /*2c40*/  IMAD.MOV.U32 R17, RZ, RZ, R35 ;  /* 0x000000ffff117224 */ /* 0x000fe400078e0023 */
[----:B--2---:R-:W0:Y:S01]  /*2c50*/  F2F.F64.F32 R34, R45 ;  /* 0x0000002d00227310 */ /* 0x004e220000201800 */
[----:B------:R1:W-:Y:S03]  /*2c60*/  STG.E desc[UR8][R2.64], R45 ;  /* 0x0000002d02007986 */ /* 0x0003e6000c101908 */
[----:B------:R-:W-:Y:S01]  /*2c70*/  DMUL R14, R14, R16 ;  /* 0x000000100e0e7228 */ /* 0x000fe20000000000 */
[----:B------:R-:W-:-:S05]  /*2c80*/  VIADD R16, R44, 0x1 ;  /* 0x000000012c107836 */ /* 0x000fca0000000000 */
[----:B------:R-:W-:-:S04]  /*2c90*/  ISETP.GE.U32.AND P1, PT, R16, UR4, PT ;  /* 0x0000000410007c0c */ /* 0x000fc8000bf26070 */
[----:B------:R-:W2:Y:S01]  /*2ca0*/  F2F.F32.F64 R15, R14 ;  /* 0x0000000e000f7310 */ /* 0x000ea20000301000 */
[----:B0-----:R-:W-:-:S08]  /*2cb0*/  DADD R34, R34, -R36 ;  /* 0x0000000022227229 */ /* 0x001fd00000000824 */
[----:B------:R-:W-:Y:S01]  /*2cc0*/  DADD R34, R34, R10 ;  /* 0x0000000022227229 */ /* 0x000fe2000000000a */
[----:B--2---:R-:W0:Y:S01]  /*2cd0*/  F2F.F64.F32 R38, R15 ;  /* 0x0000000f00267310 */ /* 0x004e220000201800 */
[----:B------:R1:W-:Y:S04]  /*2ce0*/  STG.E desc[UR8][R8.64], R15 ;  /* 0x0000000f08007986 */ /* 0x0003e8000c101908 */
[----:B------:R1:W-:Y:S01]  /*2cf0*/  STG.E desc[UR8][R6.64], R0 ;  /* 0x0000000006007986 */ /* 0x0003e2000c101908 */
[----:B0-----:R-:W-:-:S08]  /*2d00*/  DADD R38, R38, -R40 ;  /* 0x0000000026267229 */ /* 0x001fd00000000828 */
[----:B------:R-:W-:Y:S01]  /*2d10*/  DADD R38, R38, R12 ;  /* 0x0000000026267229 */ /* 0x000fe2000000000c */
[----:B-1----:R-:W-:Y:S10]  /*2d20*/  @!P0 BRA `(.L_x_23) ;  /* 0x0000000000388947 */ /* 0x002ff40003800000 */
[----:B------:R-:W-:Y:S01]  /*2d30*/  UMOV UR6, 0x47ae147b ;  /* 0x47ae147b00067882 */ /* 0x000fe20000000000 */
[----:B------:R-:W-:Y:S01]  /*2d40*/  UMOV UR7, 0x3f947ae1 ;  /* 0x3f947ae100077882 */ /* 0x000fe20000000000 */
[C---:B------:R-:W-:Y:S01]  /*2d50*/  IMAD.SHL.U32 R11, R42.reuse, 0x4, RZ ;  /* 0x000000042a0b7824 */ /* 0x040fe200078e00ff */
[----:B------:R-:W-:Y:S01]  /*2d60*/  DMUL R2, R34, UR6 ;  /* 0x0000000622027c28 */ /* 0x000fe20008000000 */
[----:B------:R-:W-:Y:S01]  /*2d70*/  SHF.L.U64.HI R13, R42, 0x2, R5 ;  /* 0x000000022a0d7819 */ /* 0x000fe20000010205 */
[----:B------:R-:W-:Y:S02]  /*2d80*/  DMUL R6, R38, UR6 ;  /* 0x0000000626067c28 */ /* 0x000fe40008000000 */
[-C--:B------:R-:W-:Y:S02]  /*2d90*/  IADD3 R8, P0, PT, R30, R11.reuse, RZ ;  /* 0x0000000b1e087210 */ /* 0x080fe40007f1e0ff */
[----:B------:R-:W-:-:S03]  /*2da0*/  IADD3 R10, P2, PT, R26, R11, RZ ;  /* 0x0000000b1a0a7210 */ /* 0x000fc60007f5e0ff */
[--C-:B------:R-:W-:Y:S01]  /*2db0*/  IMAD.X R9, R31, 0x1, R13.reuse, P0 ;  /* 0x000000011f097824 */ /* 0x100fe200000e060d */
[----:B------:R-:W0:Y:S01]  /*2dc0*/  F2F.F32.F64 R3, R2 ;  /* 0x0000000200037310 */ /* 0x000e220000301000 */
[----:B------:R-:W-:-:S07]  /*2dd0*/  IMAD.X R11, R27, 0x1, R13, P2 ;  /* 0x000000011b0b7824 */ /* 0x000fce00010e060d */
[----:B------:R-:W1:Y:S01]  /*2de0*/  F2F.F32.F64 R7, R6 ;  /* 0x0000000600077310 */ /* 0x000e620000301000 */
[----:B0-----:R0:W-:Y:S04]  /*2df0*/  STG.E desc[UR8][R8.64], R3 ;  /* 0x0000000308007986 */ /* 0x0011e8000c101908 */
[----:B-1----:R0:W-:Y:S02]  /*2e00*/  STG.E desc[UR8][R10.64], R7 ;  /* 0x000000070a007986 */ /* 0x0021e4000c101908 */
.L_x_23:
[----:B------:R-:W-:Y:S05]  /*2e10*/  BSYNC.RECONVERGENT B0 ;  /* 0x0000000000007941 */ /* 0x000fea0003800200 */
.L_x_22:
[----:B------:R-:W-:Y:S05]  /*2e20*/  @!P1 EXIT ;  /* 0x000000000000994d */ /* 0x000fea0003800000 */
[----:B------:R-:W-:Y:S01]  /*2e30*/  DMUL R18, R20, R18 ;  /* 0x0000001214127228 */ /* 0x000fe20000000000 */
[----:B------:R-:W-:-:S04]  /*2e40*/  LEA R2, P0, R42, R28, 0x2 ;  /* 0x0000001c2a027211 */ /* 0x000fc800078010ff */
[----:B0-----:R-:W-:-:S05]  /*2e50*/  LEA.HI.X R3, R42, R29, R5, 0x2, P0 ;  /* 0x0000001d2a037211 */ /* 0x001fca00000f1405 */
[----:B------:R-:W0:Y:S02]  /*2e60*/  F2F.F32.F64 R19, R18 ;  /* 0x0000001200137310 */ /* 0x000e240000301000 */
[----:B0-----:R-:W-:Y:S01]  /*2e70*/  STG.E desc[UR8][R2.64], R19 ;  /* 0x0000001302007986 */ /* 0x001fe2000c101908 */
[----:B------:R-:W-:Y:S05]  /*2e80*/  EXIT ;  /* 0x000000000000794d */ /* 0x000fea0003800000 */
        .weak           $__internal_0_$__cuda_sm20_dblrcp_rn_slowpath_v3
        .type           $__internal_0_$__cuda_sm20_dblrcp_rn_slowpath_v3,@function
        .size           $__internal_0_$__cuda_sm20_dblrcp_rn_slowpath_v3,($__internal_1_$__cuda_sm20_div_rn_f64_full - $__internal_0_$__cuda_sm20_dblrcp_rn_slowpath_v3)
$__internal_0_$__cuda_sm20_dblrcp_rn_slowpath_v3:
[----:B------:R-:W-:-:S14]  /*2e90*/  DSETP.GTU.AND P0, PT, |R8|, +INF , PT ;  /* 0x7ff000000800742a */ /* 0x000fdc0003f0c200 */
[----:B------:R-:W-:Y:S05]  /*2ea0*/  @P0 BRA `(.L_x_24) ;  /* 0x0000000000800947 */ /* 0x000fea0003800000 */
[----:B------:R-:W-:-:S04]  /*2eb0*/  LOP3.LUT R4, R9, 0x7fffffff, RZ, 0xc0, !PT ;  /* 0x7fffffff09047812 */ /* 0x000fc800078ec0ff */
[----:B------:R-:W-:-:S04]  /*2ec0*/  IADD3 R2, PT, PT, R4, -0x1, RZ ;  /* 0xffffffff04027810 */ /* 0x000fc80007ffe0ff */
[----:B------:R-:W-:-:S13]  /*2ed0*/  ISETP.GE.U32.AND P0, PT, R2, 0x7fefffff, PT ;  /* 0x7fefffff0200780c */ /* 0x000fda0003f06070 */
[----:B------:R-:W-:Y:S01]  /*2ee0*/  @P0 LOP3.LUT R3, R9, 0x7ff00000, RZ, 0x3c, !PT ;  /* 0x7ff0000009030812 */ /* 0x000fe200078e3cff */
[----:B------:R-:W-:Y:S01]  /*2ef0*/  @P0 IMAD.MOV.U32 R2, RZ, RZ, RZ ;  /* 0x000000ffff020224 */ /* 0x000fe200078e00ff */
[----:B------:R-:W-:Y:S06]  /*2f00*/  @P0 BRA `(.L_x_25) ;  /* 0x0000000000700947 */ /* 0x000fec0003800000 */
[----:B------:R-:W-:-:S13]  /*2f10*/  ISETP.GE.U32.AND P0, PT, R4, 0x1000001, PT ;  /* 0x010000010400780c */ /* 0x000fda0003f06070 */
[----:B------:R-:W-:Y:S05]  /*2f20*/  @!P0 BRA `(.L_x_26) ;  /* 0x0000000000388947 */ /* 0x000fea0003800000 */
[----:B------:R-:W-:Y:S02]  /*2f30*/  VIADD R3, R9, 0xc0200000 ;  /* 0xc020000009037836 */ /* 0x000fe40000000000 */
[----:B------:R-:W-:Y:S02]  /*2f40*/  IMAD.MOV.U32 R2, RZ, RZ, R8 ;  /* 0x000000ffff027224 */ /* 0x000fe400078e0008 */
[----:B------:R-:W0:Y:S01]  /*2f50*/  MUFU.RCP64H R5, R3 ;  /* 0x0000000300057308 */ /* 0x000e220000001800 */
[----:B------:R-:W-:-:S06]  /*2f60*/  IMAD.MOV.U32 R4, RZ, RZ, R7 ;  /* 0x000000ffff047224 */ /* 0x000fcc00078e0007 */
[----:B0-----:R-:W-:-:S08]  /*2f70*/  DFMA R6, -R2, R4, 1 ;  /* 0x3ff000000206742b */ /* 0x001fd00000000104 */
[----:B------:R-:W-:-:S08]  /*2f80*/  DFMA R6, R6, R6, R6 ;  /* 0x000000060606722b */ /* 0x000fd00000000006 */
[----:B------:R-:W-:-:S08]  /*2f90*/  DFMA R6, R4, R6, R4 ;  /* 0x000000060406722b */ /* 0x000fd00000000004 */
[----:B------:R-:W-:-:S08]  /*2fa0*/  DFMA R4, -R2, R6, 1 ;  /* 0x3ff000000204742b */ /* 0x000fd00000000106 */
[----:B------:R-:W-:-:S08]  /*2fb0*/  DFMA R4, R6, R4, R6 ;  /* 0x000000040604722b */ /* 0x000fd00000000006 */
[----:B------:R-:W-:-:S08]  /*2fc0*/  DMUL R4, R4, 2.2250738585072013831e-308 ;  /* 0x0010000004047828 */ /* 0x000fd00000000000 */
[----:B------:R-:W-:-:S08]  /*2fd0*/  DFMA R6, -R8, R4, 1 ;  /* 0x3ff000000806742b */ /* 0x000fd00000000104 */
[----:B------:R-:W-:-:S08]  /*2fe0*/  DFMA R6, R6, R6, R6 ;  /* 0x000000060606722b */ /* 0x000fd00000000006 */
[----:B------:R-:W-:Y:S01]  /*2ff0*/  DFMA R2, R4, R6, R4 ;  /* 0x000000060402722b */ /* 0x000fe20000000004 */
[----:B------:R-:W-:Y:S10]  /*3000*/  BRA `(.L_x_25) ;  /* 0x0000000000307947 */ /* 0x000ff40003800000 */
.L_x_26:
[----:B------:R-:W-:Y:S01]  /*3010*/  DMUL R4, R8, 8.11296384146066816958e+31 ;  /* 0x4690000008047828 */ /* 0x000fe20000000000 */
[----:B------:R-:W-:-:S05]  /*3020*/  IMAD.MOV.U32 R2, RZ, RZ, R7 ;  /* 0x000000ffff027224 */ /* 0x000fca00078e0007 */
[----:B------:R-:W0:Y:S02]  /*3030*/  MUFU.RCP64H R3, R5 ;  /* 0x0000000500037308 */ /* 0x000e240000001800 */
[----:B0-----:R-:W-:-:S08]  /*3040*/  DFMA R6, -R4, R2, 1 ;  /* 0x3ff000000406742b */ /* 0x001fd00000000102 */
[----:B------:R-:W-:-:S08]  /*3050*/  DFMA R6, R6, R6, R6 ;  /* 0x000000060606722b */ /* 0x000fd00000000006 */
[----:B------:R-:W-:-:S08]  /*3060*/  DFMA R6, R2, R6, R2 ;  /* 0x000000060206722b */ /* 0x000fd00000000002 */
[----:B------:R-:W-:-:S08]  /*3070*/  DFMA R2, -R4, R6, 1 ;  /* 0x3ff000000402742b */ /* 0x000fd00000000106 */
[----:B------:R-:W-:-:S08]  /*3080*/  DFMA R2, R6, R2, R6 ;  /* 0x000000020602722b */ /* 0x000fd00000000006 */
[----:B------:R-:W-:Y:S01]  /*3090*/  DMUL R2, R2, 8.11296384146066816958e+31 ;  /* 0x4690000002027828 */ /* 0x000fe20000000000 */
[----:B------:R-:W-:Y:S10]  /*30a0*/  BRA `(.L_x_25) ;  /* 0x0000000000087947 */ /* 0x000ff40003800000 */
.L_x_24:
[----:B------:R-:W-:Y:S01]  /*30b0*/  LOP3.LUT R3, R9, 0x80000, RZ, 0xfc, !PT ;  /* 0x0008000009037812 */ /* 0x000fe200078efcff */
[----:B------:R-:W-:-:S07]  /*30c0*/  IMAD.MOV.U32 R2, RZ, RZ, R8 ;  /* 0x000000ffff027224 */ /* 0x000fce00078e0008 */
.L_x_25:
[----:B------:R-:W-:Y:S02]  /*30d0*/  IMAD.MOV.U32 R18, RZ, RZ, R2 ;  /* 0x000000ffff127224 */ /* 0x000fe400078e0002 */
[----:B------:R-:W-:Y:S02]  /*30e0*/  IMAD.MOV.U32 R19, RZ, RZ, R3 ;  /* 0x000000ffff137224 */ /* 0x000fe400078e0003 */
[----:B------:R-:W-:Y:S02]  /*30f0*/  IMAD.MOV.U32 R2, RZ, RZ, R10 ;  /* 0x000000ffff027224 */ /* 0x000fe400078e000a */
[----:B------:R-:W-:-:S04]  /*3100*/  IMAD.MOV.U32 R3, RZ, RZ, 0x0 ;  /* 0x00000000ff037424 */ /* 0x000fc800078e00ff */
[----:B------:R-:W-:Y:S05]  /*3110*/  RET.REL.NODEC R2 `(emd_many_series_one_param_time_major_f32) ;  /* 0xffffffcc02b87950 */ /* 0x000fea0003c3ffff */
        .weak           $__internal_1_$__cuda_sm20_div_rn_f64_full
        .type           $__internal_1_$__cuda_sm20_div_rn_f64_full,@function
        .size           $__internal_1_$__cuda_sm20_div_rn_f64_full,($__internal_2_$__cuda_sm20_dsqrt_rn_f64_mediumpath_v1 - $__internal_1_$__cuda_sm20_div_rn_f64_full)
$__internal_1_$__cuda_sm20_div_rn_f64_full:
[C---:B------:R-:W-:Y:S01]  /*3120*/  FSETP.GEU.AND P0, PT, |R5|.reuse, 1.469367938527859385e-39, PT ;  /* 0x001000000500780b */ /* 0x040fe20003f0e200 */
[----:B------:R-:W-:Y:S01]  /*3130*/  IMAD.MOV.U32 R8, RZ, RZ, 0x1 ;  /* 0x00000001ff087424 */ /* 0x000fe200078e00ff */
[C---:B------:R-:W-:Y:S01]  /*3140*/  LOP3.LUT R6, R5.reuse, 0x800fffff, RZ, 0xc0, !PT ;  /* 0x800fffff05067812 */ /* 0x040fe200078ec0ff */
[----:B------:R-:W-:Y:S01]  /*3150*/  IMAD.MOV.U32 R23, RZ, RZ, 0x1ca00000 ;  /* 0x1ca00000ff177424 */ /* 0x000fe200078e00ff */
[----:B------:R-:W-:Y:S02]  /*3160*/  LOP3.LUT R14, R5, 0x7ff00000, RZ, 0xc0, !PT ;  /* 0x7ff00000050e7812 */ /* 0x000fe400078ec0ff */
[----:B------:R-:W-:Y:S01]  /*3170*/  LOP3.LUT R7, R6, 0x3ff00000, RZ, 0xfc, !PT ;  /* 0x3ff0000006077812 */ /* 0x000fe200078efcff */
[----:B------:R-:W-:Y:S01]  /*3180*/  IMAD.MOV.U32 R6, RZ, RZ, R4 ;  /* 0x000000ffff067224 */ /* 0x000fe200078e0004 */
[----:B------:R-:W-:-:S04]  /*3190*/  LOP3.LUT R24, R19, 0x7ff00000, RZ, 0xc0, !PT ;  /* 0x7ff0000013187812 */ /* 0x000fc800078ec0ff */
[----:B------:R-:W-:Y:S01]  /*31a0*/  ISETP.GE.U32.AND P1, PT, R24, R14, PT ;  /* 0x0000000e1800720c */ /* 0x000fe20003f26070 */
[----:B------:R-:W-:Y:S01]  /*31b0*/  @!P0 DMUL R6, R4, 8.98846567431157953865e+307 ;  /* 0x7fe0000004068828 */ /* 0x000fe20000000000 */
[----:B------:R-:W-:-:S05]  /*31c0*/  IMAD.MOV.U32 R22, RZ, RZ, R24 ;  /* 0x000000ffff167224 */ /* 0x000fca00078e0018 */
[----:B------:R-:W0:Y:S02]  /*31d0*/  MUFU.RCP64H R9, R7 ;  /* 0x0000000700097308 */ /* 0x000e240000001800 */
[----:B0-----:R-:W-:-:S08]  /*31e0*/  DFMA R10, R8, -R6, 1 ;  /* 0x3ff00000080a742b */ /* 0x001fd00000000806 */
[----:B------:R-:W-:-:S08]  /*31f0*/  DFMA R10, R10, R10, R10 ;  /* 0x0000000a0a0a722b */ /* 0x000fd0000000000a */
[----:B------:R-:W-:Y:S01]  /*3200*/  DFMA R10, R8, R10, R8 ;  /* 0x0000000a080a722b */ /* 0x000fe20000000008 */
[----:B------:R-:W-:Y:S01]  /*3210*/  SEL R9, R23, 0x63400000, !P1 ;  /* 0x6340000017097807 */ /* 0x000fe20004800000 */
[----:B------:R-:W-:Y:S01]  /*3220*/  IMAD.MOV.U32 R8, RZ, RZ, R18 ;  /* 0x000000ffff087224 */ /* 0x000fe200078e0012 */
[----:B------:R-:W-:Y:S02]  /*3230*/  FSETP.GEU.AND P1, PT, |R19|, 1.469367938527859385e-39, PT ;  /* 0x001000001300780b */ /* 0x000fe40003f2e200 */
[----:B------:R-:W-:-:S03]  /*3240*/  LOP3.LUT R9, R9, 0x800fffff, R19, 0xf8, !PT ;  /* 0x800fffff09097812 */ /* 0x000fc600078ef813 */
[----:B------:R-:W-:-:S08]  /*3250*/  DFMA R12, R10, -R6, 1 ;  /* 0x3ff000000a0c742b */ /* 0x000fd00000000806 */
[----:B------:R-:W-:Y:S01]  /*3260*/  DFMA R12, R10, R12, R10 ;  /* 0x0000000c0a0c722b */ /* 0x000fe2000000000a */
[----:B------:R-:W-:Y:S10]  /*3270*/  @P1 BRA `(.L_x_27) ;  /* 0x0000000000201947 */ /* 0x000ff40003800000 */
[----:B------:R-:W-:Y:S01]  /*3280*/  LOP3.LUT R3, R5, 0x7ff00000, RZ, 0xc0, !PT ;  /* 0x7ff0000005037812 */ /* 0x000fe200078ec0ff */
[----:B------:R-:W-:-:S03]  /*3290*/  IMAD.MOV.U32 R10, RZ, RZ, RZ ;  /* 0x000000ffff0a7224 */ /* 0x000fc600078e00ff */
[----:B------:R-:W-:-:S04]  /*32a0*/  ISETP.GE.U32.AND P1, PT, R24, R3, PT ;  /* 0x000000031800720c */ /* 0x000fc80003f26070 */
[----:B------:R-:W-:-:S04]  /*32b0*/  SEL R3, R23, 0x63400000, !P1 ;  /* 0x6340000017037807 */ /* 0x000fc80004800000 */
[----:B------:R-:W-:-:S04]  /*32c0*/  LOP3.LUT R3, R3, 0x80000000, R19, 0xf8, !PT ;  /* 0x8000000003037812 */ /* 0x000fc800078ef813 */
[----:B------:R-:W-:-:S06]  /*32d0*/  LOP3.LUT R11, R3, 0x100000, RZ, 0xfc, !PT ;  /* 0x00100000030b7812 */ /* 0x000fcc00078efcff */
[----:B------:R-:W-:-:S10]  /*32e0*/  DFMA R8, R8, 2, -R10 ;  /* 0x400000000808782b */ /* 0x000fd4000000080a */
[----:B------:R-:W-:-:S07]  /*32f0*/  LOP3.LUT R22, R9, 0x7ff00000, RZ, 0xc0, !PT ;  /* 0x7ff0000009167812 */ /* 0x000fce00078ec0ff */
.L_x_27:
[----:B------:R-:W-:Y:S01]  /*3300*/  IMAD.MOV.U32 R3, RZ, RZ, R14 ;  /* 0x000000ffff037224 */ /* 0x000fe200078e000e */
[----:B------:R-:W-:Y:S01]  /*3310*/  @!P0 LOP3.LUT R3, R7, 0x7ff00000, RZ, 0xc0, !PT ;  /* 0x7ff0000007038812 */ /* 0x000fe200078ec0ff */
[----:B------:R-:W-:Y:S01]  /*3320*/  VIADD R25, R22, 0xffffffff ;  /* 0xffffffff16197836 */ /* 0x000fe20000000000 */
[----:B------:R-:W-:-:S03]  /*3330*/  DMUL R10, R12, R8 ;  /* 0x000000080c0a7228 */ /* 0x000fc60000000000 */
[----:B------:R-:W-:Y:S01]  /*3340*/  VIADD R34, R3, 0xffffffff ;  /* 0xffffffff03227836 */ /* 0x000fe20000000000 */
[----:B------:R-:W-:-:S04]  /*3350*/  ISETP.GT.U32.AND P0, PT, R25, 0x7feffffe, PT ;  /* 0x7feffffe1900780c */ /* 0x000fc80003f04070 */
[----:B------:R-:W-:Y:S01]  /*3360*/  ISETP.GT.U32.OR P0, PT, R34, 0x7feffffe, P0 ;  /* 0x7feffffe2200780c */ /* 0x000fe20000704470 */
[----:B------:R-:W-:-:S08]  /*3370*/  DFMA R14, R10, -R6, R8 ;  /* 0x800000060a0e722b */ /* 0x000fd00000000008 */
[----:B------:R-:W-:-:S04]  /*3380*/  DFMA R14, R12, R14, R10 ;  /* 0x0000000e0c0e722b */ /* 0x000fc8000000000a */
[----:B------:R-:W-:Y:S07]  /*3390*/  @P0 BRA `(.L_x_28) ;  /* 0x00000000006c0947 */ /* 0x000fee0003800000 */
[----:B------:R-:W-:Y:S01]  /*33a0*/  LOP3.LUT R11, R5, 0x7ff00000, RZ, 0xc0, !PT ;  /* 0x7ff00000050b7812 */ /* 0x000fe200078ec0ff */
[----:B------:R-:W-:-:S03]  /*33b0*/  IMAD.MOV.U32 R12, RZ, RZ, RZ ;  /* 0x000000ffff0c7224 */ /* 0x000fc600078e00ff */
[CC--:B------:R-:W-:Y:S02]  /*33c0*/  VIADDMNMX R3, R24.reuse, -R11.reuse, 0xb9600000, !PT ;  /* 0xb960000018037446 */ /* 0x0c0fe4000780090b */
[----:B------:R-:W-:Y:S02]  /*33d0*/  ISETP.GE.U32.AND P0, PT, R24, R11, PT ;  /* 0x0000000b1800720c */ /* 0x000fe40003f06070 */
[----:B------:R-:W-:Y:S02]  /*33e0*/  VIMNMX R3, PT, PT, R3, 0x46a00000, PT ;  /* 0x46a0000003037848 */ /* 0x000fe40003fe0100 */
[----:B------:R-:W-:-:S05]  /*33f0*/  SEL R18, R23, 0x63400000, !P0 ;  /* 0x6340000017127807 */ /* 0x000fca0004000000 */
[----:B------:R-:W-:-:S04]  /*3400*/  IMAD.IADD R18, R3, 0x1, -R18 ;  /* 0x0000000103127824 */ /* 0x000fc800078e0a12 */
[----:B------:R-:W-:-:S06]  /*3410*/  VIADD R13, R18, 0x7fe00000 ;  /* 0x7fe00000120d7836 */ /* 0x000fcc0000000000 */
[----:B------:R-:W-:-:S10]  /*3420*/  DMUL R10, R14, R12 ;  /* 0x0000000c0e0a7228 */ /* 0x000fd40000000000 */
[----:B------:R-:W-:-:S13]  /*3430*/  FSETP.GTU.AND P0, PT, |R11|, 1.469367938527859385e-39, PT ;  /* 0x001000000b00780b */ /* 0x000fda0003f0c200 */
[----:B------:R-:W-:Y:S05]  /*3440*/  @P0 BRA `(.L_x_29) ;  /* 0x0000000000940947 */ /* 0x000fea0003800000 */
[----:B------:R-:W-:Y:S01]  /*3450*/  DFMA R6, R14, -R6, R8 ;  /* 0x800000060e06722b */ /* 0x000fe20000000008 */
[----:B------:R-:W-:-:S09]  /*3460*/  IMAD.MOV.U32 R12, RZ, RZ, RZ ;  /* 0x000000ffff0c7224 */ /* 0x000fd200078e00ff */
[C---:B------:R-:W-:Y:S02]  /*3470*/  FSETP.NEU.AND P0, PT, R7.reuse, RZ, PT ;  /* 0x000000ff0700720b */ /* 0x040fe40003f0d000 */
[----:B------:R-:W-:-:S04]  /*3480*/  LOP3.LUT R3, R7, 0x80000000, R5, 0x48, !PT ;  /* 0x8000000007037812 */ /* 0x000fc800078e4805 */
[----:B------:R-:W-:-:S07]  /*3490*/  LOP3.LUT R13, R3, R13, RZ, 0xfc, !PT ;  /* 0x0000000d030d7212 */ /* 0x000fce00078efcff */
[----:B------:R-:W-:Y:S05]  /*34a0*/  @!P0 BRA `(.L_x_29) ;  /* 0x00000000007c8947 */ /* 0x000fea0003800000 */
[----:B------:R-:W-:Y:S01]  /*34b0*/  IMAD.MOV R5, RZ, RZ, -R18 ;  /* 0x000000ffff057224 */ /* 0x000fe200078e0a12 */
[----:B------:R-:W-:Y:S01]  /*34c0*/  DMUL.RP R12, R14, R12 ;  /* 0x0000000c0e0c7228 */ /* 0x000fe20000008000 */
[----:B------:R-:W-:-:S06]  /*34d0*/  IMAD.MOV.U32 R4, RZ, RZ, RZ ;  /* 0x000000ffff047224 */ /* 0x000fcc00078e00ff */
[----:B------:R-:W-:-:S03]  /*34e0*/  DFMA R4, R10, -R4, R14 ;  /* 0x800000040a04722b */ /* 0x000fc6000000000e */
[----:B------:R-:W-:-:S03]  /*34f0*/  LOP3.LUT R3, R13, R3, RZ, 0x3c, !PT ;  /* 0x000000030d037212 */ /* 0x000fc600078e3cff */
[----:B------:R-:W-:-:S04]  /*3500*/  IADD3 R4, PT, PT, -R18, -0x43300000, RZ ;  /* 0xbcd0000012047810 */ /* 0x000fc80007ffe1ff */
[----:B------:R-:W-:-:S04]  /*3510*/  FSETP.NEU.AND P0, PT, |R5|, R4, PT ;  /* 0x000000040500720b */ /* 0x000fc80003f0d200 */
[----:B------:R-:W-:Y:S02]  /*3520*/  FSEL R10, R12, R10, !P0 ;  /* 0x0000000a0c0a7208 */ /* 0x000fe40004000000 */
[----:B------:R-:W-:Y:S01]  /*3530*/  FSEL R11, R3, R11, !P0 ;  /* 0x0000000b030b7208 */ /* 0x000fe20004000000 */
[----:B------:R-:W-:Y:S06]  /*3540*/  BRA `(.L_x_29) ;  /* 0x0000000000547947 */ /* 0x000fec0003800000 */
.L_x_28:
[----:B------:R-:W-:-:S14]  /*3550*/  DSETP.NAN.AND P0, PT, R18, R18, PT ;  /* 0x000000121200722a */ /* 0x000fdc0003f08000 */
[----:B------:R-:W-:Y:S05]  /*3560*/  @P0 BRA `(.L_x_30) ;  /* 0x0000000000440947 */ /* 0x000fea0003800000 */
[----:B------:R-:W-:-:S14]  /*3570*/  DSETP.NAN.AND P0, PT, R4, R4, PT ;  /* 0x000000040400722a */ /* 0x000fdc0003f08000 */
[----:B------:R-:W-:Y:S05]  /*3580*/  @P0 BRA `(.L_x_31) ;  /* 0x0000000000300947 */ /* 0x000fea0003800000 */
[----:B------:R-:W-:Y:S01]  /*3590*/  ISETP.NE.AND P0, PT, R22, R3, PT ;  /* 0x000000031600720c */ /* 0x000fe20003f05270 */
[----:B------:R-:W-:Y:S02]  /*35a0*/  IMAD.MOV.U32 R10, RZ, RZ, 0x0 ;  /* 0x00000000ff0a7424 */ /* 0x000fe400078e00ff */
[----:B------:R-:W-:-:S10]  /*35b0*/  IMAD.MOV.U32 R11, RZ, RZ, -0x80000 ;  /* 0xfff80000ff0b7424 */ /* 0x000fd400078e00ff */
[----:B------:R-:W-:Y:S05]  /*35c0*/  @!P0 BRA `(.L_x_29) ;  /* 0x0000000000348947 */ /* 0x000fea0003800000 */
[----:B------:R-:W-:Y:S02]  /*35d0*/  ISETP.NE.AND P0, PT, R22, 0x7ff00000, PT ;  /* 0x7ff000001600780c */ /* 0x000fe40003f05270 */
[----:B------:R-:W-:Y:S02]  /*35e0*/  LOP3.LUT R11, R19, 0x80000000, R5, 0x48, !PT ;  /* 0x80000000130b7812 */ /* 0x000fe400078e4805 */
[----:B------:R-:W-:-:S13]  /*35f0*/  ISETP.EQ.OR P0, PT, R3, RZ, !P0 ;  /* 0x000000ff0300720c */ /* 0x000fda0004702670 */
[----:B------:R-:W-:Y:S02]  /*3600*/  @P0 LOP3.LUT R3, R11, 0x7ff00000, RZ, 0xfc, !PT ;  /* 0x7ff000000b030812 */ /* 0x000fe400078efcff */
[----:B------:R-:W-:Y:S01]  /*3610*/  @!P0 MOV R10, RZ ;  /* 0x000000ff000a8202 */ /* 0x000fe20000000f00 */
[----:B------:R-:W-:Y:S02]  /*3620*/  @P0 IMAD.MOV.U32 R10, RZ, RZ, RZ ;  /* 0x000000ffff0a0224 */ /* 0x000fe400078e00ff */
[----:B------:R-:W-:Y:S01]  /*3630*/  @P0 IMAD.MOV.U32 R11, RZ, RZ, R3 ;  /* 0x000000ffff0b0224 */ /* 0x000fe200078e0003 */
[----:B------:R-:W-:Y:S06]  /*3640*/  BRA `(.L_x_29) ;  /* 0x0000000000147947 */ /* 0x000fec0003800000 */
.L_x_31:
[----:B------:R-:W-:Y:S01]  /*3650*/  LOP3.LUT R11, R5, 0x80000, RZ, 0xfc, !PT ;  /* 0x00080000050b7812 */ /* 0x000fe200078efcff */
[----:B------:R-:W-:Y:S01]  /*3660*/  IMAD.MOV.U32 R10, RZ, RZ, R4 ;  /* 0x000000ffff0a7224 */ /* 0x000fe200078e0004 */
[----:B------:R-:W-:Y:S06]  /*3670*/  BRA `(.L_x_29) ;  /* 0x0000000000087947 */ /* 0x000fec0003800000 */
.L_x_30:
[----:B------:R-:W-:Y:S01]  /*3680*/  LOP3.LUT R11, R19, 0x80000, RZ, 0xfc, !PT ;  /* 0x00080000130b7812 */ /* 0x000fe200078efcff */
[----:B------:R-:W-:-:S07]  /*3690*/  IMAD.MOV.U32 R10, RZ, RZ, R18 ;  /* 0x000000ffff0a7224 */ /* 0x000fce00078e0012 */
.L_x_29:
[----:B------:R-:W-:-:S04]  /*36a0*/  IMAD.MOV.U32 R3, RZ, RZ, 0x0 ;  /* 0x00000000ff037424 */ /* 0x000fc800078e00ff */
[----:B------:R-:W-:Y:S05]  /*36b0*/  RET.REL.NODEC R2 `(emd_many_series_one_param_time_major_f32) ;  /* 0xffffffc802507950 */ /* 0x000fea0003c3ffff */
        .weak           $__internal_2_$__cuda_sm20_dsqrt_rn_f64_mediumpath_v1
        .type           $__internal_2_$__cuda_sm20_dsqrt_rn_f64_mediumpath_v1,@function
        .size           $__internal_2_$__cuda_sm20_dsqrt_rn_f64_mediumpath_v1,($emd_many_series_one_param_time_major_f32$__internal_trig_reduction_slowpathd - $__internal_2_$__cuda_sm20_dsqrt_rn_f64_mediumpath_v1)
$__internal_2_$__cuda_sm20_dsqrt_rn_f64_mediumpath_v1:
[----:B------:R-:W-:Y:S01]  /*36c0*/  ISETP.GE.U32.AND P0, PT, R4, -0x3400000, PT ;  /* 0xfcc000000400780c */ /* 0x000fe20003f06070 */
[----:B------:R-:W-:Y:S02]  /*36d0*/  IMAD.MOV.U32 R11, RZ, RZ, R7 ;  /* 0x000000ffff0b7224 */ /* 0x000fe400078e0007 */
[----:B------:R-:W-:Y:S02]  /*36e0*/  IMAD.MOV.U32 R6, RZ, RZ, R8 ;  /* 0x000000ffff067224 */ /* 0x000fe400078e0008 */
[----:B------:R-:W-:Y:S02]  /*36f0*/  IMAD.MOV.U32 R7, RZ, RZ, R9 ;  /* 0x000000ffff077224 */ /* 0x000fe400078e0009 */
[----:B------:R-:W-:Y:S02]  /*3700*/  IMAD.MOV.U32 R4, RZ, RZ, R14 ;  /* 0x000000ffff047224 */ /* 0x000fe400078e000e */
[----:B------:R-:W-:-:S04]  /*3710*/  IMAD.MOV.U32 R5, RZ, RZ, R15 ;  /* 0x000000ffff057224 */ /* 0x000fc800078e000f */
[----:B------:R-:W-:Y:S05]  /*3720*/  @!P0 BRA `(.L_x_32) ;  /* 0x0000000000208947 */ /* 0x000fea0003800000 */
[----:B------:R-:W-:-:S10]  /*3730*/  DFMA.RM R4, R4, R10, R12 ;  /* 0x0000000a0404722b */ /* 0x000fd4000000400c */
[----:B------:R-:W-:-:S05]  /*3740*/  IADD3 R8, P0, PT, R4, 0x1, RZ ;  /* 0x0000000104087810 */ /* 0x000fca0007f1e0ff */
[----:B------:R-:W-:-:S06]  /*3750*/  IMAD.X R9, RZ, RZ, R5, P0 ;  /* 0x000000ffff097224 */ /* 0x000fcc00000e0605 */
[----:B------:R-:W-:-:S08]  /*3760*/  DFMA.RP R6, -R4, R8, R6 ;  /* 0x000000080406722b */ /* 0x000fd00000008106 */
[----:B------:R-:W-:-:S06]  /*3770*/  DSETP.GT.AND P0, PT, R6, RZ, PT ;  /* 0x000000ff0600722a */ /* 0x000fcc0003f04000 */
[----:B------:R-:W-:Y:S02]  /*3780*/  FSEL R4, R8, R4, P0 ;  /* 0x0000000408047208 */ /* 0x000fe40000000000 */
[----:B------:R-:W-:Y:S01]  /*3790*/  FSEL R5, R9, R5, P0 ;  /* 0x0000000509057208 */ /* 0x000fe20000000000 */
[----:B------:R-:W-:Y:S06]  /*37a0*/  BRA `(.L_x_33) ;  /* 0x0000000000647947 */ /* 0x000fec0003800000 */
.L_x_32:
[----:B------:R-:W-:-:S14]  /*37b0*/  DSETP.NE.AND P0, PT, R6, RZ, PT ;  /* 0x000000ff0600722a */ /* 0x000fdc0003f05000 */
[----:B------:R-:W-:Y:S05]  /*37c0*/  @!P0 BRA `(.L_x_34) ;  /* 0x0000000000588947 */ /* 0x000fea0003800000 */
[----:B------:R-:W-:-:S13]  /*37d0*/  ISETP.GE.AND P0, PT, R7, RZ, PT ;  /* 0x000000ff0700720c */ /* 0x000fda0003f06270 */
[----:B------:R-:W-:Y:S02]  /*37e0*/  @!P0 IMAD.MOV.U32 R4, RZ, RZ, 0x0 ;  /* 0x00000000ff048424 */ /* 0x000fe400078e00ff */
[----:B------:R-:W-:Y:S01]  /*37f0*/  @!P0 IMAD.MOV.U32 R5, RZ, RZ, -0x80000 ;  /* 0xfff80000ff058424 */ /* 0x000fe200078e00ff */
[----:B------:R-:W-:Y:S06]  /*3800*/  @!P0 BRA `(.L_x_33) ;  /* 0x00000000004c8947 */ /* 0x000fec0003800000 */
[----:B------:R-:W-:-:S13]  /*3810*/  ISETP.GT.AND P0, PT, R7, 0x7fefffff, PT ;  /* 0x7fefffff0700780c */ /* 0x000fda0003f04270 */
[----:B------:R-:W-:Y:S05]  /*3820*/  @P0 BRA `(.L_x_34) ;  /* 0x0000000000400947 */ /* 0x000fea0003800000 */
[----:B------:R-:W-:Y:S01]  /*3830*/  DMUL R4, R6, 8.11296384146066816958e+31 ;  /* 0x4690000006047828 */ /* 0x000fe20000000000 */
[----:B------:R-:W-:Y:S02]  /*3840*/  IMAD.MOV.U32 R10, RZ, RZ, 0x0 ;  /* 0x00000000ff0a7424 */ /* 0x000fe400078e00ff */
[----:B------:R-:W-:Y:S02]  /*3850*/  IMAD.MOV.U32 R6, RZ, RZ, RZ ;  /* 0x000000ffff067224 */ /* 0x000fe400078e00ff */
[----:B------:R-:W-:Y:S01]  /*3860*/  IMAD.MOV.U32 R11, RZ, RZ, 0x3fd80000 ;  /* 0x3fd80000ff0b7424 */ /* 0x000fe200078e00ff */
[----:B------:R-:W0:Y:S03]  /*3870*/  MUFU.RSQ64H R7, R5 ;  /* 0x0000000500077308 */ /* 0x000e260000001c00 */
[----:B0-----:R-:W-:-:S08]  /*3880*/  DMUL R8, R6, R6 ;  /* 0x0000000606087228 */ /* 0x001fd00000000000 */
[----:B------:R-:W-:-:S08]  /*3890*/  DFMA R8, R4, -R8, 1 ;  /* 0x3ff000000408742b */ /* 0x000fd00000000808 */
[----:B------:R-:W-:Y:S02]  /*38a0*/  DFMA R10, R8, R10, 0.5 ;  /* 0x3fe00000080a742b */ /* 0x000fe4000000000a */
[----:B------:R-:W-:-:S08]  /*38b0*/  DMUL R8, R6, R8 ;  /* 0x0000000806087228 */ /* 0x000fd00000000000 */
[----:B------:R-:W-:-:S08]  /*38c0*/  DFMA R8, R10, R8, R6 ;  /* 0x000000080a08722b */ /* 0x000fd00000000006 */
[----:B------:R-:W-:Y:S02]  /*38d0*/  DMUL R6, R4, R8 ;  /* 0x0000000804067228 */ /* 0x000fe40000000000 */
[----:B------:R-:W-:-:S06]  /*38e0*/  VIADD R9, R9, 0xfff00000 ;  /* 0xfff0000009097836 */ /* 0x000fcc0000000000 */
[----:B------:R-:W-:-:S08]  /*38f0*/  DFMA R10, R6, -R6, R4 ;  /* 0x80000006060a722b */ /* 0x000fd00000000004 */
[----:B------:R-:W-:-:S10]  /*3900*/  DFMA R4, R8, R10, R6 ;  /* 0x0000000a0804722b */ /* 0x000fd40000000006 */
[----:B------:R-:W-:Y:S01]  /*3910*/  VIADD R5, R5, 0xfcb00000 ;  /* 0xfcb0000005057836 */ /* 0x000fe20000000000 */
[----:B------:R-:W-:Y:S06]  /*3920*/  BRA `(.L_x_33) ;  /* 0x0000000000047947 */ /* 0x000fec0003800000 */
.L_x_34:
[----:B------:R-:W-:-:S11]  /*3930*/  DADD R4, R6, R6 ;  /* 0x0000000006047229 */ /* 0x000fd60000000006 */
.L_x_33:
[----:B------:R-:W-:-:S04]  /*3940*/  IMAD.MOV.U32 R3, RZ, RZ, 0x0 ;  /* 0x00000000ff037424 */ /* 0x000fc800078e00ff */
[----:B------:R-:W-:Y:S05]  /*3950*/  RET.REL.NODEC R2 `(emd_many_series_one_param_time_major_f32) ;  /* 0xffffffc402a87950 */ /* 0x000fea0003c3ffff */
        .type           $emd_many_series_one_param_time_major_f32$__internal_trig_reduction_slowpathd,@function
        .size           $emd_many_series_one_param_time_major_f32$__internal_trig_reduction_slowpathd,(.L_x_105 - $emd_many_series_one_param_time_major_f32$__internal_trig_reduction_slowpathd)
$emd_many_series_one_param_time_major_f32$__internal_trig_reduction_slowpathd:
[----:B------:R-:W-:Y:S01]  /*3960*/  SHF.R.U32.HI R11, RZ, 0x14, R12 ;  /* 0x00000014ff0b7819 */ /* 0x000fe2000001160c */
[----:B------:R-:W-:Y:S02]  /*3970*/  IMAD.MOV.U32 R5, RZ, RZ, R2 ;  /* 0x000000ffff057224 */ /* 0x000fe400078e0002 */
[----:B------:R-:W-:Y:S01]  /*3980*/  IMAD.MOV.U32 R2, RZ, RZ, RZ ;  /* 0x000000ffff027224 */ /* 0x000fe200078e00ff */
[----:B------:R-:W-:-:S04]  /*3990*/  LOP3.LUT R3, R11, 0x7ff, RZ, 0xc0, !PT ;  /* 0x000007ff0b037812 */ /* 0x000fc800078ec0ff */
[----:B------:R-:W-:-:S13]  /*39a0*/  ISETP.NE.AND P0, PT, R3, 0x7ff, PT ;  /* 0x000007ff0300780c */ /* 0x000fda0003f05270 */
[----:B------:R-:W-:Y:S05]  /*39b0*/  @!P0 BRA `(.L_x_35) ;  /* 0x0000000800288947 */ /* 0x000fea0003800000 */
[----:B------:R-:W-:Y:S01]  /*39c0*/  VIADD R2, R3, 0xfffffc00 ;  /* 0xfffffc0003027836 */ /* 0x000fe20000000000 */
[----:B------:R-:W-:-:S04]  /*39d0*/  CS2R R18, SRZ ;  /* 0x0000000000127805 */ /* 0x000fc8000001ff00 */
[----:B------:R-:W-:Y:S02]  /*39e0*/  SHF.R.U32.HI R14, RZ, 0x6, R2 ;  /* 0x00000006ff0e7819 */ /* 0x000fe40000011602 */
[----:B------:R-:W-:Y:S02]  /*39f0*/  ISETP.GE.U32.AND P0, PT, R2, 0x80, PT ;  /* 0x000000800200780c */ /* 0x000fe40003f06070 */
[C---:B------:R-:W-:Y:S02]  /*3a00*/  IADD3 R2, PT, PT, -R14.reuse, 0x13, RZ ;  /* 0x000000130e027810 */ /* 0x040fe40007ffe1ff */
[----:B------:R-:W-:Y:S02]  /*3a10*/  IADD3 R3, PT, PT, -R14, 0xf, RZ ;  /* 0x0000000f0e037810 */ /* 0x000fe40007ffe1ff */
[----:B------:R-:W-:-:S04]  /*3a20*/  SEL R15, R2, 0x12, P0 ;  /* 0x00000012020f7807 */ /* 0x000fc80000000000 */
[----:B------:R-:W-:-:S13]  /*3a30*/  ISETP.GE.AND P0, PT, R3, R15, PT ;  /* 0x0000000f0300720c */ /* 0x000fda0003f06270 */
[----:B------:R-:W-:Y:S05]  /*3a40*/  @P0 BRA `(.L_x_36) ;  /* 0x0000000000880947 */ /* 0x000fea0003800000 */
[C---:B------:R-:W-:Y:S01]  /*3a50*/  SHF.L.U64.HI R2, R5.reuse, 0xb, R12 ;  /* 0x0000000b05027819 */ /* 0x040fe2000001020c */
[----:B------:R-:W-:Y:S01]  /*3a60*/  IMAD.SHL.U32 R13, R5, 0x800, RZ ;  /* 0x00000800050d7824 */ /* 0x000fe200078e00ff */
[----:B------:R-:W-:Y:S01]  /*3a70*/  IADD3 R6, PT, PT, RZ, -R14, -R15 ;  /* 0x8000000eff067210 */ /* 0x000fe20007ffe80f */
[----:B------:R-:W-:Y:S01]  /*3a80*/  IMAD.MOV.U32 R7, RZ, RZ, R3 ;  /* 0x000000ffff077224 */ /* 0x000fe200078e0003 */
[----:B------:R-:W-:Y:S01]  /*3a90*/  CS2R R18, SRZ ;  /* 0x0000000000127805 */ /* 0x000fe2000001ff00 */
[----:B------:R-:W-:Y:S01]  /*3aa0*/  IMAD.MOV.U32 R8, RZ, RZ, RZ ;  /* 0x000000ffff087224 */ /* 0x000fe200078e00ff */
[----:B------:R-:W-:Y:S01]  /*3ab0*/  LOP3.LUT R23, R2, 0x80000000, RZ, 0xfc, !PT ;  /* 0x8000000002177812 */ /* 0x000fe200078efcff */
[----:B------:R-:W0:Y:S01]  /*3ac0*/  LDCU.64 UR4, c[0x0][0x358] ;  /* 0x00006b00ff0477ac */ /* 0x000e220008000a00 */
[----:B------:R-:W-:-:S05]  /*3ad0*/  NOP ;  /* 0x0000000000007918 */ /* 0x000fca0000000000 */
.L_x_37:
[----:B------:R-:W1:Y:S02]  /*3ae0*/  LDC.64 R2, c[0x4][RZ] ;  /* 0x01000000ff027b82 */ /* 0x000e640000000a00 */
[----:B-1----:R-:W-:-:S06]  /*3af0*/  IMAD.WIDE R2, R7, 0x8, R2 ;  /* 0x0000000807027825 */ /* 0x002fcc00078e0202 */
[----:B0-----:R-:W2:Y:S01]  /*3b00*/  LDG.E.64.CONSTANT R2, desc[UR4][R2.64] ;  /* 0x0000000402027981 */ /* 0x001ea2000c1e9b00 */
[----:B------:R-:W-:Y:S02]  /*3b10*/  VIADD R6, R6, 0x1 ;  /* 0x0000000106067836 */ /* 0x000fe40000000000 */
[----:B------:R-:W-:Y:S02]  /*3b20*/  VIADD R7, R7, 0x1 ;  /* 0x0000000107077836 */ /* 0x000fe40000000000 */
[----:B--2---:R-:W-:-:S04]  /*3b30*/  IMAD.WIDE.U32 R4, P2, R2, R13, R18 ;  /* 0x0000000d02047225 */ /* 0x004fc80007840012 */
[----:B------:R-:W-:Y:S02]  /*3b40*/  IMAD R9, R2, R23, RZ ;  /* 0x0000001702097224 */ /* 0x000fe400078e02ff */
[CC--:B------:R-:W-:Y:S02]  /*3b50*/  IMAD R18, R3.reuse, R13.reuse, RZ ;  /* 0x0000000d03127224 */ /* 0x0c0fe400078e02ff */
[----:B------:R-:W-:Y:S01]  /*3b60*/  IMAD.HI.U32 R19, R3, R13, RZ ;  /* 0x0000000d03137227 */ /* 0x000fe200078e00ff */
[----:B------:R-:W-:-:S03]  /*3b70*/  IADD3 R5, P0, PT, R9, R5, RZ ;  /* 0x0000000509057210 */ /* 0x000fc60007f1e0ff */
[----:B------:R-:W-:Y:S01]  /*3b80*/  IMAD R9, R8, 0x8, R1 ;  /* 0x0000000808097824 */ /* 0x000fe200078e0201 */
[----:B------:R-:W-:Y:S01]  /*3b90*/  IADD3 R5, P1, PT, R18, R5, RZ ;  /* 0x0000000512057210 */ /* 0x000fe20007f3e0ff */
[----:B------:R-:W-:-:S04]  /*3ba0*/  IMAD.HI.U32 R18, R2, R23, RZ ;  /* 0x0000001702127227 */ /* 0x000fc800078e00ff */
[CC--:B------:R-:W-:Y:S01]  /*3bb0*/  IMAD.HI.U32 R22, R3.reuse, R23.reuse, RZ ;  /* 0x0000001703167227 */ /* 0x0c0fe200078e00ff */
[----:B------:R-:W-:Y:S01]  /*3bc0*/  IADD3.X R2, PT, PT, R18, RZ, RZ, P2, !PT ;  /* 0x000000ff12027210 */ /* 0x000fe200017fe4ff */
[----:B------:R1:W-:Y:S02]  /*3bd0*/  STL.64 [R9], R4 ;  /* 0x0000000409007387 */ /* 0x0003e40000100a00 */
[----:B------:R-:W-:Y:S01]  /*3be0*/  IMAD R3, R3, R23, RZ ;  /* 0x0000001703037224 */ /* 0x000fe200078e02ff */
[----:B------:R-:W-:Y:S01]  /*3bf0*/  IADD3.X R2, P0, PT, R19, R2, RZ, P0, !PT ;  /* 0x0000000213027210 */ /* 0x000fe2000071e4ff */
[----:B------:R-:W-:-:S03]  /*3c00*/  VIADD R8, R8, 0x1 ;  /* 0x0000000108087836 */ /* 0x000fc60000000000 */
[----:B------:R-:W-:Y:S01]  /*3c10*/  IADD3.X R18, P1, PT, R3, R2, RZ, P1, !PT ;  /* 0x0000000203127210 */ /* 0x000fe20000f3e4ff */
[----:B------:R-:W-:Y:S01]  /*3c20*/  IMAD.X R2, RZ, RZ, R22, P0 ;  /* 0x000000ffff027224 */ /* 0x000fe200000e0616 */
[----:B------:R-:W-:-:S03]  /*3c30*/  ISETP.NE.AND P0, PT, R6, -0xf, PT ;  /* 0xfffffff10600780c */ /* 0x000fc60003f05270 */
[----:B------:R-:W-:-:S10]  /*3c40*/  IMAD.X R19, RZ, RZ, R2, P1 ;  /* 0x000000ffff137224 */ /* 0x000fd400008e0602 */
[----:B-1----:R-:W-:Y:S05]  /*3c50*/  @P0 BRA `(.L_x_37) ;  /* 0xfffffffc00a00947 */ /* 0x002fea000383ffff */
[----:B------:R-:W-:-:S07]  /*3c60*/  IMAD.MOV.U32 R3, RZ, RZ, R15 ;  /* 0x000000ffff037224 */ /* 0x000fce00078e000f */
.L_x_36:
[----:B------:R-:W-:Y:S01]  /*3c70*/  LOP3.LUT P0, R25, R11, 0x3f, RZ, 0xc0, !PT ;  /* 0x0000003f0b197812 */ /* 0x000fe2000780c0ff */
[----:B------:R-:W-:-:S04]  /*3c80*/  IMAD.IADD R2, R14, 0x1, R3 ;  /* 0x000000010e027824 */ /* 0x000fc800078e0203 */
[----:B------:R-:W-:-:S05]  /*3c90*/  IMAD.U32 R23, R2, 0x8, R1 ;  /* 0x0000000802177824 */ /* 0x000fca00078e0001 */
[----:B------:R0:W-:Y:S04]  /*3ca0*/  STL.64 [R23+-0x78], R18 ;  /* 0xffff881217007387 */ /* 0x0001e80000100a00 */
[----:B------:R-:W2:Y:S04]  /*3cb0*/  @P0 LDL.64 R6, [R1+0x8] ;  /* 0x0000080001060983 */ /* 0x000ea80000100a00 */
[----:B------:R-:W3:Y:S04]  /*3cc0*/  LDL.64 R14, [R1+0x10] ;  /* 0x00001000010e7983 */ /* 0x000ee80000100a00 */
[----:B------:R-:W4:Y:S01]  /*3cd0*/  LDL.64 R2, [R1+0x18] ;  /* 0x0000180001027983 */ /* 0x000f220000100a00 */
[----:B------:R-:W-:-:S02]  /*3ce0*/  @P0 LOP3.LUT R4, R25, 0x3f, RZ, 0x3c, !PT ;  /* 0x0000003f19040812 */ /* 0x000fc400078e3cff */
[--C-:B--2---:R-:W-:Y:S02]  /*3cf0*/  @P0 SHF.R.U64 R5, R6, 0x1, R7.reuse ;  /* 0x0000000106050819 */ /* 0x104fe40000001207 */
[----:B------:R-:W-:Y:S02]  /*3d00*/  @P0 SHF.R.U32.HI R7, RZ, 0x1, R7 ;  /* 0x00000001ff070819 */ /* 0x000fe40000011607 */
[C---:B---3--:R-:W-:Y:S02]  /*3d10*/  @P0 SHF.L.U32 R8, R14.reuse, R25, RZ ;  /* 0x000000190e080219 */ /* 0x048fe400000006ff */
[----:B------:R-:W-:Y:S02]  /*3d20*/  @P0 SHF.R.U64 R5, R5, R4, R7 ;  /* 0x0000000405050219 */ /* 0x000fe40000001207 */
[--C-:B------:R-:W-:Y:S02]  /*3d30*/  @P0 SHF.R.U32.HI R13, RZ, 0x1, R15.reuse ;  /* 0x00000001ff0d0819 */ /* 0x100fe4000001160f */
[----:B------:R-:W-:-:S02]  /*3d40*/  @P0 SHF.R.U64 R11, R14, 0x1, R15 ;  /* 0x000000010e0b0819 */ /* 0x000fc4000000120f */
[----:B------:R-:W-:Y:S02]  /*3d50*/  @P0 SHF.L.U64.HI R9, R14, R25, R15 ;  /* 0x000000190e090219 */ /* 0x000fe4000001020f */
[-C--:B------:R-:W-:Y:S02]  /*3d60*/  @P0 SHF.R.U32.HI R6, RZ, R4.reuse, R7 ;  /* 0x00000004ff060219 */ /* 0x080fe40000011607 */
[----:B------:R-:W-:Y:S02]  /*3d70*/  @P0 LOP3.LUT R14, R8, R5, RZ, 0xfc, !PT ;  /* 0x00000005080e0212 */ /* 0x000fe400078efcff */
[----:B----4-:R-:W-:Y:S02]  /*3d80*/  @P0 SHF.L.U32 R7, R2, R25, RZ ;  /* 0x0000001902070219 */ /* 0x010fe400000006ff */
[----:B0-----:R-:W-:Y:S01]  /*3d90*/  @P0 SHF.R.U64 R18, R11, R4, R13 ;  /* 0x000000040b120219 */ /* 0x001fe2000000120d */
[----:B------:R-:W-:Y:S01]  /*3da0*/  IMAD.SHL.U32 R8, R14, 0x4, RZ ;  /* 0x000000040e087824 */ /* 0x000fe200078e00ff */
[----:B------:R-:W-:-:S02]  /*3db0*/  @P0 LOP3.LUT R15, R9, R6, RZ, 0xfc, !PT ;  /* 0x00000006090f0212 */ /* 0x000fc400078efcff */
[----:B------:R-:W-:Y:S02]  /*3dc0*/  @P0 SHF.L.U64.HI R5, R2, R25, R3 ;  /* 0x0000001902050219 */ /* 0x000fe40000010203 */
[----:B------:R-:W-:Y:S02]  /*3dd0*/  @P0 SHF.R.U32.HI R4, RZ, R4, R13 ;  /* 0x00000004ff040219 */ /* 0x000fe4000001160d */
[----:B------:R-:W-:Y:S02]  /*3de0*/  @P0 LOP3.LUT R2, R7, R18, RZ, 0xfc, !PT ;  /* 0x0000001207020212 */ /* 0x000fe400078efcff */
[----:B------:R-:W-:Y:S02]  /*3df0*/  SHF.L.U64.HI R11, R14, 0x2, R15 ;  /* 0x000000020e0b7819 */ /* 0x000fe4000001020f */
[----:B------:R-:W-:Y:S02]  /*3e00*/  @P0 LOP3.LUT R3, R5, R4, RZ, 0xfc, !PT ;  /* 0x0000000405030212 */ /* 0x000fe400078efcff */
[----:B------:R-:W-:-:S02]  /*3e10*/  SHF.L.W.U32.HI R15, R15, 0x2, R2 ;  /* 0x000000020f0f7819 */ /* 0x000fc40000010e02 */
[----:B------:R-:W-:Y:S02]  /*3e20*/  IADD3 RZ, P0, PT, RZ, -R8, RZ ;  /* 0x80000008ffff7210 */ /* 0x000fe40007f1e0ff */
[----:B------:R-:W-:Y:S02]  /*3e30*/  LOP3.LUT R4, RZ, R11, RZ, 0x33, !PT ;  /* 0x0000000bff047212 */ /* 0x000fe400078e33ff */
[----:B------:R-:W-:Y:S02]  /*3e40*/  SHF.L.W.U32.HI R2, R2, 0x2, R3 ;  /* 0x0000000202027819 */ /* 0x000fe40000010e03 */
[----:B------:R-:W-:Y:S02]  /*3e50*/  LOP3.LUT R5, RZ, R15, RZ, 0x33, !PT ;  /* 0x0000000fff057212 */ /* 0x000fe400078e33ff */
[----:B------:R-:W-:Y:S02]  /*3e60*/  IADD3.X R4, P0, PT, RZ, R4, RZ, P0, !PT ;  /* 0x00000004ff047210 */ /* 0x000fe4000071e4ff */
[----:B------:R-:W-:-:S02]  /*3e70*/  LOP3.LUT R7, RZ, R2, RZ, 0x33, !PT ;  /* 0x00000002ff077212 */ /* 0x000fc400078e33ff */
[----:B------:R-:W-:Y:S02]  /*3e80*/  IADD3.X R6, P1, PT, RZ, R5, RZ, P0, !PT ;  /* 0x00000005ff067210 */ /* 0x000fe4000073e4ff */
[----:B------:R-:W-:-:S03]  /*3e90*/  ISETP.GT.U32.AND P2, PT, R15, -0x1, PT ;  /* 0xffffffff0f00780c */ /* 0x000fc60003f44070 */
[----:B------:R-:W-:Y:S01]  /*3ea0*/  IMAD.X R7, RZ, RZ, R7, P1 ;  /* 0x000000ffff077224 */ /* 0x000fe200008e0607 */
[----:B------:R-:W-:-:S04]  /*3eb0*/  ISETP.GT.AND.EX P0, PT, R2, -0x1, PT, P2 ;  /* 0xffffffff0200780c */ /* 0x000fc80003f04320 */
[----:B------:R-:W-:Y:S02]  /*3ec0*/  SEL R14, R2, R7, P0 ;  /* 0x00000007020e7207 */ /* 0x000fe40000000000 */
[----:B------:R-:W-:Y:S02]  /*3ed0*/  SEL R9, R15, R6, P0 ;  /* 0x000000060f097207 */ /* 0x000fe40000000000 */
[----:B------:R-:W-:Y:S02]  /*3ee0*/  ISETP.NE.U32.AND P1, PT, R14, RZ, PT ;  /* 0x000000ff0e00720c */ /* 0x000fe40003f25070 */
[----:B------:R-:W-:Y:S02]  /*3ef0*/  SEL R11, R11, R4, P0 ;  /* 0x000000040b0b7207 */ /* 0x000fe40000000000 */
[----:B------:R-:W-:Y:S01]  /*3f00*/  SEL R5, R9, R14, !P1 ;  /* 0x0000000e09057207 */ /* 0x000fe20004800000 */
[----:B------:R-:W-:-:S05]  /*3f10*/  @!P0 IMAD.MOV R8, RZ, RZ, -R8 ;  /* 0x000000ffff088224 */ /* 0x000fca00078e0a08 */
[----:B------:R-:W0:Y:S02]  /*3f20*/  FLO.U32 R5, R5 ;  /* 0x0000000500057300 */ /* 0x000e2400000e0000 */
[C---:B0-----:R-:W-:Y:S02]  /*3f30*/  IADD3 R6, PT, PT, -R5.reuse, 0x1f, RZ ;  /* 0x0000001f05067810 */ /* 0x041fe40007ffe1ff */
[----:B------:R-:W-:-:S03]  /*3f40*/  IADD3 R7, PT, PT, -R5, 0x3f, RZ ;  /* 0x0000003f05077810 */ /* 0x000fc60007ffe1ff */
[----:B------:R-:W-:-:S05]  /*3f50*/  @P1 IMAD.MOV R7, RZ, RZ, R6 ;  /* 0x000000ffff071224 */ /* 0x000fca00078e0206 */
[----:B------:R-:W-:-:S13]  /*3f60*/  ISETP.NE.AND P1, PT, R7, RZ, PT ;  /* 0x000000ff0700720c */ /* 0x000fda0003f25270 */
[----:B------:R-:W-:Y:S05]  /*3f70*/  @!P1 BRA `(.L_x_38) ;  /* 0x0000000000289947 */ /* 0x000fea0003800000 */
[C---:B------:R-:W-:Y:S02]  /*3f80*/  LOP3.LUT R4, R7.reuse, 0x3f, RZ, 0xc0, !PT ;  /* 0x0000003f07047812 */ /* 0x040fe400078ec0ff */
[--C-:B------:R-:W-:Y:S02]  /*3f90*/  SHF.R.U64 R6, R8, 0x1, R11.reuse ;  /* 0x0000000108067819 */ /* 0x100fe4000000120b */
[----:B------:R-:W-:Y:S02]  /*3fa0*/  SHF.R.U32.HI R8, RZ, 0x1, R11 ;  /* 0x00000001ff087819 */ /* 0x000fe4000001160b */
[----:B------:R-:W-:Y:S02]  /*3fb0*/  LOP3.LUT R5, R7, 0x3f, RZ, 0xc, !PT ;  /* 0x0000003f07057812 */ /* 0x000fe400078e0cff */
[CC--:B------:R-:W-:Y:S02]  /*3fc0*/  SHF.L.U64.HI R14, R9.reuse, R4.reuse, R14 ;  /* 0x00000004090e7219 */ /* 0x0c0fe4000001020e */
[----:B------:R-:W-:-:S02]  /*3fd0*/  SHF.L.U32 R9, R9, R4, RZ ;  /* 0x0000000409097219 */ /* 0x000fc400000006ff */
[-CC-:B------:R-:W-:Y:S02]  /*3fe0*/  SHF.R.U64 R4, R6, R5.reuse, R8.reuse ;  /* 0x0000000506047219 */ /* 0x180fe40000001208 */
[----:B------:R-:W-:Y:S02]  /*3ff0*/  SHF.R.U32.HI R5, RZ, R5, R8 ;  /* 0x00000005ff057219 */ /* 0x000fe40000011608 */
[----:B------:R-:W-:Y:S02]  /*4000*/  LOP3.LUT R9, R9, R4, RZ, 0xfc, !PT ;  /* 0x0000000409097212 */ /* 0x000fe400078efcff */
[----:B------:R-:W-:-:S07]  /*4010*/  LOP3.LUT R14, R14, R5, RZ, 0xfc, !PT ;  /* 0x000000050e0e7212 */ /* 0x000fce00078efcff */
.L_x_38:
[----:B------:R-:W-:-:S04]  /*4020*/  IMAD.WIDE.U32 R18, R9, 0x2168c235, RZ ;  /* 0x2168c23509127825 */ /* 0x000fc800078e00ff */
[----:B------:R-:W-:Y:S01]  /*4030*/  IMAD.MOV.U32 R4, RZ, RZ, R19 ;  /* 0x000000ffff047224 */ /* 0x000fe200078e0013 */
[----:B------:R-:W-:Y:S01]  /*4040*/  IADD3 RZ, P1, PT, R18, R18, RZ ;  /* 0x0000001212ff7210 */ /* 0x000fe20007f3e0ff */
[----:B------:R-:W-:Y:S02]  /*4050*/  IMAD.MOV.U32 R5, RZ, RZ, RZ ;  /* 0x000000ffff057224 */ /* 0x000fe400078e00ff */
[----:B------:R-:W-:-:S04]  /*4060*/  IMAD.HI.U32 R6, R14, -0x36f0255e, RZ ;  /* 0xc90fdaa20e067827 */ /* 0x000fc800078e00ff */
[----:B------:R-:W-:-:S04]  /*4070*/  IMAD.WIDE.U32 R4, R9, -0x36f0255e, R4 ;  /* 0xc90fdaa209047825 */ /* 0x000fc800078e0004 */
[C---:B------:R-:W-:Y:S02]  /*4080*/  IMAD R9, R14.reuse, -0x36f0255e, RZ ;  /* 0xc90fdaa20e097824 */ /* 0x040fe400078e02ff */
[----:B------:R-:W-:-:S04]  /*4090*/  IMAD.WIDE.U32 R4, P2, R14, 0x2168c235, R4 ;  /* 0x2168c2350e047825 */ /* 0x000fc80007840004 */
[----:B------:R-:W-:Y:S01]  /*40a0*/  IMAD.X R6, RZ, RZ, R6, P2 ;  /* 0x000000ffff067224 */ /* 0x000fe200010e0606 */
[----:B------:R-:W-:Y:S02]  /*40b0*/  IADD3 R5, P2, PT, R9, R5, RZ ;  /* 0x0000000509057210 */ /* 0x000fe40007f5e0ff */
[----:B------:R-:W-:Y:S02]  /*40c0*/  IADD3.X RZ, P1, PT, R4, R4, RZ, P1, !PT ;  /* 0x0000000404ff7210 */ /* 0x000fe40000f3e4ff */
[C---:B------:R-:W-:Y:S01]  /*40d0*/  ISETP.GT.U32.AND P3, PT, R5.reuse, RZ, PT ;  /* 0x000000ff0500720c */ /* 0x040fe20003f64070 */
[----:B------:R-:W-:Y:S01]  /*40e0*/  IMAD.X R6, RZ, RZ, R6, P2 ;  /* 0x000000ffff067224 */ /* 0x000fe200010e0606 */
[----:B------:R-:W-:-:S04]  /*40f0*/  IADD3.X R4, P2, PT, R5, R5, RZ, P1, !PT ;  /* 0x0000000505047210 */ /* 0x000fc80000f5e4ff */
[C---:B------:R-:W-:Y:S01]  /*4100*/  ISETP.GT.AND.EX P1, PT, R6.reuse, RZ, PT, P3 ;  /* 0x000000ff0600720c */ /* 0x040fe20003f24330 */
[----:B------:R-:W-:-:S03]  /*4110*/  IMAD.X R9, R6, 0x1, R6, P2 ;  /* 0x0000000106097824 */ /* 0x000fc600010e0606 */
[----:B------:R-:W-:Y:S02]  /*4120*/  SEL R4, R4, R5, P1 ;  /* 0x0000000504047207 */ /* 0x000fe40000800000 */
[----:B------:R-:W-:Y:S02]  /*4130*/  SEL R5, R9, R6, P1 ;  /* 0x0000000609057207 */ /* 0x000fe40000800000 */
[----:B------:R-:W-:Y:S02]  /*4140*/  IADD3 R4, P2, PT, R4, 0x1, RZ ;  /* 0x0000000104047810 */ /* 0x000fe40007f5e0ff */
[----:B------:R-:W-:Y:S02]  /*4150*/  SEL R6, RZ, 0xffffffff, !P1 ;  /* 0xffffffffff067807 */ /* 0x000fe40004800000 */
[----:B------:R-:W-:Y:S01]  /*4160*/  LOP3.LUT P1, R12, R12, 0x80000000, RZ, 0xc0, !PT ;  /* 0x800000000c0c7812 */ /* 0x000fe2000782c0ff */
[----:B------:R-:W-:Y:S01]  /*4170*/  IMAD.X R5, RZ, RZ, R5, P2 ;  /* 0x000000ffff057224 */ /* 0x000fe200010e0605 */
[----:B------:R-:W-:Y:S01]  /*4180*/  SHF.R.U32.HI R9, RZ, 0x1e, R3 ;  /* 0x0000001eff097819 */ /* 0x000fe20000011603 */
[----:B------:R-:W-:Y:S01]  /*4190*/  IMAD.IADD R7, R6, 0x1, -R7 ;  /* 0x0000000106077824 */ /* 0x000fe200078e0a07 */
[----:B------:R-:W-:-:S02]  /*41a0*/  @!P0 LOP3.LUT R12, R12, 0x80000000, RZ, 0x3c, !PT ;  /* 0x800000000c0c8812 */ /* 0x000fc400078e3cff */
[----:B------:R-:W-:Y:S01]  /*41b0*/  SHF.R.U64 R4, R4, 0xa, R5 ;  /* 0x0000000a04047819 */ /* 0x000fe20000001205 */
[----:B------:R-:W-:Y:S01]  /*41c0*/  IMAD.SHL.U32 R3, R7, 0x100000, RZ ;  /* 0x0010000007037824 */ /* 0x000fe200078e00ff */
[----:B------:R-:W-:Y:S02]  /*41d0*/  LEA.HI R2, R2, R9, RZ, 0x1 ;  /* 0x0000000902027211 */ /* 0x000fe400078f08ff */
[----:B------:R-:W-:-:S03]  /*41e0*/  IADD3 R4, P2, PT, R4, 0x1, RZ ;  /* 0x0000000104047810 */ /* 0x000fc60007f5e0ff */
[----:B------:R-:W-:Y:S01]  /*41f0*/  @P1 IMAD.MOV R2, RZ, RZ, -R2 ;  /* 0x000000ffff021224 */ /* 0x000fe200078e0a02 */
[----:B------:R-:W-:-:S04]  /*4200*/  LEA.HI.X R5, R5, RZ, RZ, 0x16, P2 ;  /* 0x000000ff05057211 */ /* 0x000fc800010fb4ff */
[--C-:B------:R-:W-:Y:S02]  /*4210*/  SHF.R.U64 R4, R4, 0x1, R5.reuse ;  /* 0x0000000104047819 */ /* 0x100fe40000001205 */
[----:B------:R-:W-:Y:S02]  /*4220*/  SHF.R.U32.HI R6, RZ, 0x1, R5 ;  /* 0x00000001ff067819 */ /* 0x000fe40000011605 */
[----:B------:R-:W-:-:S04]  /*4230*/  IADD3 R5, P2, P3, RZ, RZ, R4 ;  /* 0x000000ffff057210 */ /* 0x000fc80007b5e004 */
[----:B------:R-:W-:-:S04]  /*4240*/  IADD3.X R3, PT, PT, R3, 0x3fe00000, R6, P2, P3 ;  /* 0x3fe0000003037810 */ /* 0x000fc800017e6406 */
[----:B------:R-:W-:-:S07]  /*4250*/  LOP3.LUT R12, R3, R12, RZ, 0xfc, !PT ;  /* 0x0000000c030c7212 */ /* 0x000fce00078efcff */
.L_x_35:
[----:B------:R-:W-:Y:S02]  /*4260*/  IMAD.MOV.U32 R11, RZ, RZ, 0x0 ;  /* 0x00000000ff0b7424 */ /* 0x000fe400078e00ff */
[----:B------:R-:W-:Y:S02]  /*4270*/  IMAD.MOV.U32 R4, RZ, RZ, R2 ;  /* 0x000000ffff047224 */ /* 0x000fe400078e0002 */
[----:B------:R-:W-:Y:S02]  /*4280*/  IMAD.MOV.U32 R2, RZ, RZ, R5 ;  /* 0x000000ffff027224 */ /* 0x000fe400078e0005 */
[----:B------:R-:W-:Y:S01]  /*4290*/  IMAD.MOV.U32 R3, RZ, RZ, R12 ;  /* 0x000000ffff037224 */ /* 0x000fe200078e000c */
[----:B------:R-:W-:Y:S06]  /*42a0*/  RET.REL.NODEC R10 `(emd_many_series_one_param_time_major_f32) ;  /* 0xffffffbc0a547950 */ /* 0x000fec0003c3ffff */
.L_x_39:
[----:B------:R-:W-:-:S00]  /*42b0*/  BRA `(.L_x_39) ;  /* 0xfffffffc00fc7947 */ /* 0x000fc0000383ffff */
[----:B------:R-:W-:-:S00]  /*42c0*/  NOP ;  /* 0x0000000000007918 */ /* 0x000fc00000000000 */
        /* <DEDUP_REMOVED lines=11> */
.L_x_105:


//--------------------- .text.emd_batch_f32       --------------------------
	.section	.text.emd_batch_f32,"ax",@progbits
	.align	128
        .global         emd_batch_f32
        .type           emd_batch_f32,@function
        .size           emd_batch_f32,(.L_x_109 - emd_batch_f32)
        .other          emd_batch_f32,@"STO_CUDA_ENTRY STV_DEFAULT"
emd_batch_f32:
.text.emd_batch_f32:
[----:B------:R-:W0:Y:S01]  /*0000*/  LDC R1, c[0x0][0x37c] ;  /* 0x0000df00ff017b82 */ /* 0x000e220000000800 */
[----:B------:R-:W1:Y:S07]  /*0010*/  S2R R3, SR_TID.X ;  /* 0x0000000000037919 */ /* 0x000e6e0000002100 */
[----:B------:R-:W1:Y:S01]  /*0020*/  S2UR UR4, SR_CTAID.X ;  /* 0x00000000000479c3 */ /* 0x000e620000002500 */
[----:B------:R-:W2:Y:S01]  /*0030*/  LDCU UR5, c[0x0][0x3a4] ;  /* 0x00007480ff0577ac */ /* 0x000ea20008000800 */
[----:B0-----:R-:W-:Y:S01]  /*0040*/  VIADD R1, R1, 0xffffffd8 ;  /* 0xffffffd801017836 */ /* 0x001fe20000000000 */
[----:B------:R-:W0:Y:S05]  /*0050*/  LDCU UR6, c[0x0][0x3a8] ;  /* 0x00007500ff0677ac */ /* 0x000e2a0008000800 */
[----:B------:R-:W1:Y:S01]  /*0060*/  LDC R26, c[0x0][0x360] ;  /* 0x0000d800ff1a7b82 */ /* 0x000e620000000800 */
[----:B0-----:R-:W-:-:S02]  /*0070*/  IMAD.U32 R2, RZ, RZ, UR6 ;  /* 0x00000006ff027e24 */ /* 0x001fc4000f8e00ff */
[----:B-1----:R-:W-:-:S05]  /*0080*/  IMAD R26, R26, UR4, R3 ;  /* 0x000000041a1a7c24 */ /* 0x002fca000f8e0203 */
[----:B--2---:R-:W-:-:S13]  /*0090*/  ISETP.GE.AND P0, PT, R26, UR5, PT ;  /* 0x000000051a007c0c */ /* 0x004fda000bf06270 */
[----:B------:R-:W-:Y:S05]  /*00a0*/  @P0 EXIT ;  /* 0x000000000000094d */ /* 0x000fea0003800000 */
[----:B------:R-:W0:Y:S01]  /*00b0*/  LDCU UR9, c[0x0][0x3a0] ;  /* 0x00007400ff0977ac */ /* 0x000e220008000800 */
[----:B------:R-:W1:Y:S01]  /*00c0*/  LDCU.128 UR12, c[0x0][0x3b0] ;  /* 0x00007600ff0c77ac */ /* 0x000e620008000c00 */
[----:B------:R-:W2:Y:S01]  /*00d0*/  LDCU.64 UR10, c[0x0][0x3c0] ;  /* 0x00007800ff0a77ac */ /* 0x000ea20008000a00 */
[----:B------:R-:W3:Y:S01]  /*00e0*/  LDCU.64 UR6, c[0x0][0x358] ;  /* 0x00006b00ff0677ac */ /* 0x000ee20008000a00 */
[----:B0-----:R-:W-:Y:S01]  /*00f0*/  IMAD R4, R26, UR9, RZ ;  /* 0x000000091a047c24 */ /* 0x001fe2000f8e02ff */
[----:B------:R-:W-:-:S03]  /*0100*/  UISETP.GE.AND UP0, UPT, UR9, 0x1, UPT ;  /* 0x000000010900788c */ /* 0x000fc6000bf06270 */
[----:B------:R-:W-:-:S03]  /*0110*/  IMAD.WIDE R4, R4, 0x4, RZ ;  /* 0x0000000404047825 */ /* 0x000fc600078e02ff */
[C---:B-1----:R-:W-:Y:S02]  /*0120*/  IADD3 R10, P0, PT, R4.reuse, UR12, RZ ;  /* 0x0000000c040a7c10 */ /* 0x042fe4000ff1e0ff */
[C---:B------:R-:W-:Y:S02]  /*0130*/  IADD3 R12, P1, PT, R4.reuse, UR14, RZ ;  /* 0x0000000e040c7c10 */ /* 0x040fe4000ff3e0ff */
[----:B--2---:R-:W-:Y:S02]  /*0140*/  IADD3 R14, P2, PT, R4, UR10, RZ ;  /* 0x0000000a040e7c10 */ /* 0x004fe4000ff5e0ff */
[C---:B------:R-:W-:Y:S02]  /*0150*/  IADD3.X R11, PT, PT, R5.reuse, UR13, RZ, P0, !PT ;  /* 0x0000000d050b7c10 */ /* 0x040fe400087fe4ff */
[C---:B------:R-:W-:Y:S02]  /*0160*/  IADD3.X R13, PT, PT, R5.reuse, UR15, RZ, P1, !PT ;  /* 0x0000000f050d7c10 */ /* 0x040fe40008ffe4ff */
[----:B------:R-:W-:Y:S01]  /*0170*/  IADD3.X R15, PT, PT, R5, UR11, RZ, P2, !PT ;  /* 0x0000000b050f7c10 */ /* 0x000fe200097fe4ff */
[----:B---3--:R-:W-:Y:S06]  /*0180*/  BRA.U !UP0, `(.L_x_40) ;  /* 0x0000000d08787547 */ /* 0x008fec000b800000 */
[----:B------:R-:W-:Y:S01]  /*0190*/  UISETP.GE.U32.AND UP0, UPT, UR9, 0x10, UPT ;  /* 0x000000100900788c */ /* 0x000fe2000bf06070 */
[----:B------:R-:W-:Y:S01]  /*01a0*/  IMAD.MOV.U32 R3, RZ, RZ, RZ ;  /* 0x000000ffff037224 */ /* 0x000fe200078e00ff */
[----:B------:R-:W-:-:S04]  /*01b0*/  ULOP3.LUT UR5, UR9, 0xf, URZ, 0xc0, !UPT ;  /* 0x0000000f09057892 */ /* 0x000fc8000f8ec0ff */
[----:B------:R-:W-:-:S03]  /*01c0*/  UISETP.NE.AND UP1, UPT, UR5, URZ, UPT ;  /* 0x000000ff0500728c */ /* 0x000fc6000bf25270 */
[----:B------:R-:W-:Y:S08]  /*01d0*/  BRA.U !UP0, `(.L_x_41) ;  /* 0x0000000108747547 */ /* 0x000ff0000b800000 */
[----:B------:R-:W-:Y:S01]  /*01e0*/  ULOP3.LUT UR4, UR9, 0x7ffffff0, URZ, 0xc0, !UPT ;  /* 0x7ffffff009047892 */ /* 0x000fe2000f8ec0ff */
[----:B------:R-:W-:Y:S01]  /*01f0*/  IADD3 R0, P0, PT, R10, 0x20, RZ ;  /* 0x000000200a007810 */ /* 0x000fe20007f1e0ff */
[----:B------:R-:W-:Y:S02]  /*0200*/  IMAD.MOV.U32 R17, RZ, RZ, 0x7fffffff ;  /* 0x7fffffffff117424 */ /* 0x000fe400078e00ff */
[----:B------:R-:W-:Y:S02]  /*0210*/  UIADD3 UR8, UPT, UPT, -UR4, URZ, URZ ;  /* 0x000000ff04087290 */ /* 0x000fe4000fffe1ff */
[----:B------:R-:W-:Y:S02]  /*0220*/  IMAD.X R9, RZ, RZ, R11, P0 ;  /* 0x000000ffff097224 */ /* 0x000fe400000e060b */
[----:B------:R-:W-:-:S08]  /*0230*/  IMAD.U32 R3, RZ, RZ, UR4 ;  /* 0x00000004ff037e24 */ /* 0x000fd0000f8e00ff */
.L_x_42:
[----:B0-----:R-:W-:Y:S01]  /*0240*/  IMAD.MOV.U32 R6, RZ, RZ, R0 ;  /* 0x000000ffff067224 */ /* 0x001fe200078e0000 */
[----:B------:R-:W-:Y:S01]  /*0250*/  UIADD3 UR8, UPT, UPT, UR8, 0x10, URZ ;  /* 0x0000001008087890 */ /* 0x000fe2000fffe0ff */
[----:B------:R-:W-:-:S03]  /*0260*/  IMAD.MOV.U32 R7, RZ, RZ, R9 ;  /* 0x000000ffff077224 */ /* 0x000fc600078e0009 */
[----:B------:R-:W-:Y:S01]  /*0270*/  UISETP.NE.AND UP2, UPT, UR8, URZ, UPT ;  /* 0x000000ff0800728c */ /* 0x000fe2000bf45270 */
[----:B------:R-:W-:Y:S01]  /*0280*/  IADD3 R0, P0, PT, R6, 0x40, RZ ;  /* 0x0000004006007810 */ /* 0x000fe20007f1e0ff */
[----:B------:R0:W-:Y:S04]  /*0290*/  STG.E desc[UR6][R6.64+-0x20], R17 ;  /* 0xffffe01106007986 */ /* 0x0001e8000c101906 */
[----:B------:R0:W-:Y:S01]  /*02a0*/  STG.E desc[UR6][R6.64+-0x1c], R17 ;  /* 0xffffe41106007986 */ /* 0x0001e2000c101906 */
[----:B------:R-:W-:-:S03]  /*02b0*/  IMAD.X R9, RZ, RZ, R7, P0 ;  /* 0x000000ffff097224 */ /* 0x000fc600000e0607 */
[----:B------:R0:W-:Y:S04]  /*02c0*/  STG.E desc[UR6][R6.64+-0x18], R17 ;  /* 0xffffe81106007986 */ /* 0x0001e8000c101906 */
        /* <DEDUP_REMOVED lines=12> */
[----:B------:R0:W-:Y:S01]  /*0390*/  STG.E desc[UR6][R6.64+0x1c], R17 ;  /* 0x00001c1106007986 */ /* 0x0001e2000c101906 */
[----:B------:R-:W-:Y:S05]  /*03a0*/  BRA.U UP2, `(.L_x_42) ;  /* 0xfffffffd02a47547 */ /* 0x000fea000b83ffff */
.L_x_41:
[----:B------:R-:W-:Y:S05]  /*03b0*/  BRA.U !UP1, `(.L_x_43) ;  /* 0x0000000109a47547 */ /* 0x000fea000b800000 */
[----:B------:R-:W-:Y:S02]  /*03c0*/  UISETP.GE.U32.AND UP2, UPT, UR5, 0x8, UPT ;  /* 0x000000080500788c */ /* 0x000fe4000bf46070 */
[----:B------:R-:W-:-:S04]  /*03d0*/  ULOP3.LUT UR8, UR9, 0x7, URZ, 0xc0, !UPT ;  /* 0x0000000709087892 */ /* 0x000fc8000f8ec0ff */
[----:B------:R-:W-:-:S03]  /*03e0*/  UISETP.NE.AND UP3, UPT, UR8, URZ, UPT ;  /* 0x000000ff0800728c */ /* 0x000fc6000bf65270 */
[----:B------:R-:W-:Y:S08]  /*03f0*/  BRA.U !UP2, `(.L_x_44) ;  /* 0x000000010a2c7547 */ /* 0x000ff0000b800000 */
[----:B------:R-:W-:Y:S02]  /*0400*/  IMAD.MOV.U32 R9, RZ, RZ, 0x7fffffff ;  /* 0x7fffffffff097424 */ /* 0x000fe400078e00ff */
[----:B0-----:R-:W-:-:S04]  /*0410*/  IMAD.WIDE.U32 R6, R3, 0x4, R10 ;  /* 0x0000000403067825 */ /* 0x001fc800078e000a */
[----:B------:R-:W-:Y:S01]  /*0420*/  VIADD R3, R3, 0x8 ;  /* 0x0000000803037836 */ /* 0x000fe20000000000 */
[----:B------:R1:W-:Y:S04]  /*0430*/  STG.E desc[UR6][R6.64], R9 ;  /* 0x0000000906007986 */ /* 0x0003e8000c101906 */
[----:B------:R1:W-:Y:S04]  /*0440*/  STG.E desc[UR6][R6.64+0x4], R9 ;  /* 0x0000040906007986 */ /* 0x0003e8000c101906 */
[----:B------:R1:W-:Y:S04]  /*0450*/  STG.E desc[UR6][R6.64+0x8], R9 ;  /* 0x0000080906007986 */ /* 0x0003e8000c101906 */
[----:B------:R1:W-:Y:S04]  /*0460*/  STG.E desc[UR6][R6.64+0xc], R9 ;  /* 0x00000c0906007986 */ /* 0x0003e8000c101906 */
[----:B------:R1:W-:Y:S04]  /*0470*/  STG.E desc[UR6][R6.64+0x10], R9 ;  /* 0x0000100906007986 */ /* 0x0003e8000c101906 */
[----:B------:R1:W-:Y:S04]  /*0480*/  STG.E desc[UR6][R6.64+0x14], R9 ;  /* 0x0000140906007986 */ /* 0x0003e8000c101906 */
[----:B------:R1:W-:Y:S04]  /*0490*/  STG.E desc[UR6][R6.64+0x18], R9 ;  /* 0x0000180906007986 */ /* 0x0003e8000c101906 */
[----:B------:R1:W-:Y:S02]  /*04a0*/  STG.E desc[UR6][R6.64+0x1c], R9 ;  /* 0x00001c0906007986 */ /* 0x0003e4000c101906 */
.L_x_44:
[----:B------:R-:W-:Y:S05]  /*04b0*/  BRA.U !UP3, `(.L_x_43) ;  /* 0x000000010b647547 */ /* 0x000fea000b800000 */
[----:B------:R-:W-:Y:S02]  /*04c0*/  UISETP.GE.U32.AND UP2, UPT, UR8, 0x4, UPT ;  /* 0x000000040800788c */ /* 0x000fe4000bf46070 */
[----:B------:R-:W-:-:S04]  /*04d0*/  ULOP3.LUT UR4, UR9, 0x3, URZ, 0xc0, !UPT ;  /* 0x0000000309047892 */ /* 0x000fc8000f8ec0ff */
[----:B------:R-:W-:-:S03]  /*04e0*/  UISETP.NE.AND UP3, UPT, UR4, URZ, UPT ;  /* 0x000000ff0400728c */ /* 0x000fc6000bf65270 */
[----:B------:R-:W-:Y:S08]  /*04f0*/  BRA.U !UP2, `(.L_x_45) ;  /* 0x000000010a1c7547 */ /* 0x000ff0000b800000 */
[----:B-1----:R-:W-:Y:S02]  /*0500*/  IMAD.MOV.U32 R9, RZ, RZ, 0x7fffffff ;  /* 0x7fffffffff097424 */ /* 0x002fe400078e00ff */
[----:B0-----:R-:W-:-:S04]  /*0510*/  IMAD.WIDE.U32 R6, R3, 0x4, R10 ;  /* 0x0000000403067825 */ /* 0x001fc800078e000a */
[----:B------:R-:W-:Y:S01]  /*0520*/  VIADD R3, R3, 0x4 ;  /* 0x0000000403037836 */ /* 0x000fe20000000000 */
[----:B------:R2:W-:Y:S04]  /*0530*/  STG.E desc[UR6][R6.64], R9 ;  /* 0x0000000906007986 */ /* 0x0005e8000c101906 */
[----:B------:R2:W-:Y:S04]  /*0540*/  STG.E desc[UR6][R6.64+0x4], R9 ;  /* 0x0000040906007986 */ /* 0x0005e8000c101906 */
[----:B------:R2:W-:Y:S04]  /*0550*/  STG.E desc[UR6][R6.64+0x8], R9 ;  /* 0x0000080906007986 */ /* 0x0005e8000c101906 */
[----:B------:R2:W-:Y:S02]  /*0560*/  STG.E desc[UR6][R6.64+0xc], R9 ;  /* 0x00000c0906007986 */ /* 0x0005e4000c101906 */
.L_x_45:
[----:B------:R-:W-:Y:S05]  /*0570*/  BRA.U !UP3, `(.L_x_43) ;  /* 0x000000010b347547 */ /* 0x000fea000b800000 */
[----:B012---:R-:W-:Y:S01]  /*0580*/  IMAD.WIDE.U32 R6, R3, 0x4, R4 ;  /* 0x0000000403067825 */ /* 0x007fe200078e0004 */
[----:B------:R-:W-:-:S03]  /*0590*/  UIADD3 UR4, UPT, UPT, -UR4, URZ, URZ ;  /* 0x000000ff04047290 */ /* 0x000fc6000fffe1ff */
[----:B------:R-:W-:Y:S01]  /*05a0*/  IMAD.MOV.U32 R9, RZ, RZ, 0x7fffffff ;  /* 0x7fffffffff097424 */ /* 0x000fe200078e00ff */
[----:B------:R-:W-:-:S04]  /*05b0*/  IADD3 R0, P0, PT, R6, UR12, RZ ;  /* 0x0000000c06007c10 */ /* 0x000fc8000ff1e0ff */
[----:B------:R-:W-:-:S09]  /*05c0*/  IADD3.X R3, PT, PT, R7, UR13, RZ, P0, !PT ;  /* 0x0000000d07037c10 */ /* 0x000fd200087fe4ff */
.L_x_46:
[----:B---3--:R-:W-:Y:S01]  /*05d0*/  IMAD.MOV.U32 R6, RZ, RZ, R0 ;  /* 0x000000ffff067224 */ /* 0x008fe200078e0000 */
[----:B------:R-:W-:Y:S01]  /*05e0*/  UIADD3 UR4, UPT, UPT, UR4, 0x1, URZ ;  /* 0x0000000104047890 */ /* 0x000fe2000fffe0ff */
[--C-:B------:R-:W-:Y:S01]  /*05f0*/  IMAD.MOV.U32 R7, RZ, RZ, R3.reuse ;  /* 0x000000ffff077224 */ /* 0x100fe200078e0003 */
[----:B------:R-:W-:Y:S02]  /*0600*/  IADD3 R0, P0, PT, R0, 0x4, RZ ;  /* 0x0000000400007810 */ /* 0x000fe40007f1e0ff */
[----:B------:R-:W-:Y:S02]  /*0610*/  UISETP.NE.AND UP2, UPT, UR4, URZ, UPT ;  /* 0x000000ff0400728c */ /* 0x000fe4000bf45270 */
[----:B------:R3:W-:Y:S01]  /*0620*/  STG.E desc[UR6][R6.64], R9 ;  /* 0x0000000906007986 */ /* 0x0007e2000c101906 */
[----:B------:R-:W-:-:S06]  /*0630*/  IMAD.X R3, RZ, RZ, R3, P0 ;  /* 0x000000ffff037224 */ /* 0x000fcc00000e0603 */
[----:B------:R-:W-:Y:S05]  /*0640*/  BRA.U UP2, `(.L_x_46) ;  /* 0xfffffffd02e07547 */ /* 0x000fea000b83ffff */
.L_x_43:
[----:B------:R-:W-:Y:S01]  /*0650*/  IMAD.MOV.U32 R3, RZ, RZ, RZ ;  /* 0x000000ffff037224 */ /* 0x000fe200078e00ff */
[----:B------:R-:W-:Y:S06]  /*0660*/  BRA.U !UP0, `(.L_x_47) ;  /* 0x0000000108747547 */ /* 0x000fec000b800000 */
[----:B------:R-:W-:Y:S01]  /*0670*/  ULOP3.LUT UR8, UR9, 0x7ffffff0, URZ, 0xc0, !UPT ;  /* 0x7ffffff009087892 */ /* 0x000fe2000f8ec0ff */
[----:B------:R-:W-:Y:S01]  /*0680*/  IADD3 R0, P0, PT, R12, 0x20, RZ ;  /* 0x000000200c007810 */ /* 0x000fe20007f1e0ff */
[----:B0-----:R-:W-:Y:S02]  /*0690*/  IMAD.MOV.U32 R17, RZ, RZ, 0x7fffffff ;  /* 0x7fffffffff117424 */ /* 0x001fe400078e00ff */
[----:B------:R-:W-:Y:S02]  /*06a0*/  UIADD3 UR4, UPT, UPT, -UR8, URZ, URZ ;  /* 0x000000ff08047290 */ /* 0x000fe4000fffe1ff */
[----:B-123--:R-:W-:Y:S02]  /*06b0*/  IMAD.X R9, RZ, RZ, R13, P0 ;  /* 0x000000ffff097224 */ /* 0x00efe400000e060d */
[----:B------:R-:W-:-:S08]  /*06c0*/  IMAD.U32 R3, RZ, RZ, UR8 ;  /* 0x00000008ff037e24 */ /* 0x000fd0000f8e00ff */
.L_x_48:
[----:B----4-:R-:W-:Y:S01]  /*06d0*/  IMAD.MOV.U32 R6, RZ, RZ, R0 ;  /* 0x000000ffff067224 */ /* 0x010fe200078e0000 */
        /* <DEDUP_REMOVED lines=22> */
.L_x_47:
[----:B------:R-:W-:Y:S05]  /*0840*/  BRA.U !UP1, `(.L_x_49) ;  /* 0x0000000109a47547 */ /* 0x000fea000b800000 */
[----:B------:R-:W-:Y:S02]  /*0850*/  UISETP.GE.U32.AND UP2, UPT, UR5, 0x8, UPT ;  /* 0x000000080500788c */ /* 0x000fe4000bf46070 */
[----:B------:R-:W-:-:S04]  /*0860*/  ULOP3.LUT UR8, UR9, 0x7, URZ, 0xc0, !UPT ;  /* 0x0000000709087892 */ /* 0x000fc8000f8ec0ff */
[----:B------:R-:W-:-:S03]  /*0870*/  UISETP.NE.AND UP3, UPT, UR8, URZ, UPT ;  /* 0x000000ff0800728c */ /* 0x000fc6000bf65270 */
[----:B------:R-:W-:Y:S08]  /*0880*/  BRA.U !UP2, `(.L_x_50) ;  /* 0x000000010a2c7547 */ /* 0x000ff0000b800000 */
[----:B-123--:R-:W-:Y:S02]  /*0890*/  IMAD.MOV.U32 R9, RZ, RZ, 0x7fffffff ;  /* 0x7fffffffff097424 */ /* 0x00efe400078e00ff */
[----:B0---4-:R-:W-:-:S04]  /*08a0*/  IMAD.WIDE.U32 R6, R3, 0x4, R12 ;  /* 0x0000000403067825 */ /* 0x011fc800078e000c */
        /* <DEDUP_REMOVED lines=9> */
.L_x_50:
[----:B------:R-:W-:Y:S05]  /*0940*/  BRA.U !UP3, `(.L_x_49) ;  /* 0x000000010b647547 */ /* 0x000fea000b800000 */
[----:B------:R-:W-:Y:S02]  /*0950*/  UISETP.GE.U32.AND UP2, UPT, UR8, 0x4, UPT ;  /* 0x000000040800788c */ /* 0x000fe4000bf46070 */
[----:B------:R-:W-:-:S04]  /*0960*/  ULOP3.LUT UR4, UR9, 0x3, URZ, 0xc0, !UPT ;  /* 0x0000000309047892 */ /* 0x000fc8000f8ec0ff */
[----:B------:R-:W-:-:S03]  /*0970*/  UISETP.NE.AND UP3, UPT, UR4, URZ, UPT ;  /* 0x000000ff0400728c */ /* 0x000fc6000bf65270 */
[----:B------:R-:W-:Y:S08]  /*0980*/  BRA.U !UP2, `(.L_x_51) ;  /* 0x000000010a1c7547 */ /* 0x000ff0000b800000 */
[----:B0123--:R-:W-:Y:S02]  /*0990*/  IMAD.MOV.U32 R9, RZ, RZ, 0x7fffffff ;  /* 0x7fffffffff097424 */ /* 0x00ffe400078e00ff */
[----:B----4-:R-:W-:-:S04]  /*09a0*/  IMAD.WIDE.U32 R6, R3, 0x4, R12 ;  /* 0x0000000403067825 */ /* 0x010fc800078e000c */
[----:B------:R-:W-:Y:S01]  /*09b0*/  VIADD R3, R3, 0x4 ;  /* 0x0000000403037836 */ /* 0x000fe20000000000 */
[----:B------:R0:W-:Y:S04]  /*09c0*/  STG.E desc[UR6][R6.64], R9 ;  /* 0x0000000906007986 */ /* 0x0001e8000c101906 */
[----:B------:R0:W-:Y:S04]  /*09d0*/  STG.E desc[UR6][R6.64+0x4], R9 ;  /* 0x0000040906007986 */ /* 0x0001e8000c101906 */
[----:B------:R0:W-:Y:S04]  /*09e0*/  STG.E desc[UR6][R6.64+0x8], R9 ;  /* 0x0000080906007986 */ /* 0x0001e8000c101906 */
[----:B------:R0:W-:Y:S02]  /*09f0*/  STG.E desc[UR6][R6.64+0xc], R9 ;  /* 0x00000c0906007986 */ /* 0x0001e4000c101906 */
.L_x_51:
[----:B------:R-:W-:Y:S05]  /*0a00*/  BRA.U !UP3, `(.L_x_49) ;  /* 0x000000010b347547 */ /* 0x000fea000b800000 */
[----:B01234-:R-:W-:Y:S01]  /*0a10*/  IMAD.WIDE.U32 R6, R3, 0x4, R4 ;  /* 0x0000000403067825 */ /* 0x01ffe200078e0004 */
[----:B------:R-:W-:-:S03]  /*0a20*/  UIADD3 UR4, UPT, UPT, -UR4, URZ, URZ ;  /* 0x000000ff04047290 */ /* 0x000fc6000fffe1ff */
[----:B------:R-:W-:Y:S01]  /*0a30*/  IMAD.MOV.U32 R9, RZ, RZ, 0x7fffffff ;  /* 0x7fffffffff097424 */ /* 0x000fe200078e00ff */
[----:B------:R-:W-:-:S04]  /*0a40*/  IADD3 R0, P0, PT, R6, UR14, RZ ;  /* 0x0000000e06007c10 */ /* 0x000fc8000ff1e0ff */
[----:B------:R-:W-:-:S09]  /*0a50*/  IADD3.X R3, PT, PT, R7, UR15, RZ, P0, !PT ;  /* 0x0000000f07037c10 */ /* 0x000fd200087fe4ff */
.L_x_52:
[----:B0-----:R-:W-:Y:S01]  /*0a60*/  IMAD.MOV.U32 R6, RZ, RZ, R0 ;  /* 0x000000ffff067224 */ /* 0x001fe200078e0000 */
[----:B------:R-:W-:Y:S01]  /*0a70*/  UIADD3 UR4, UPT, UPT, UR4, 0x1, URZ ;  /* 0x0000000104047890 */ /* 0x000fe2000fffe0ff */
[--C-:B------:R-:W-:Y:S01]  /*0a80*/  IMAD.MOV.U32 R7, RZ, RZ, R3.reuse ;  /* 0x000000ffff077224 */ /* 0x100fe200078e0003 */
[----:B------:R-:W-:Y:S02]  /*0a90*/  IADD3 R0, P0, PT, R0, 0x4, RZ ;  /* 0x0000000400007810 */ /* 0x000fe40007f1e0ff */
[----:B------:R-:W-:Y:S02]  /*0aa0*/  UISETP.NE.AND UP2, UPT, UR4, URZ, UPT ;  /* 0x000000ff0400728c */ /* 0x000fe4000bf45270 */
[----:B------:R0:W-:Y:S01]  /*0ab0*/  STG.E desc[UR6][R6.64], R9 ;  /* 0x0000000906007986 */ /* 0x0001e2000c101906 */
[----:B------:R-:W-:-:S06]  /*0ac0*/  IMAD.X R3, RZ, RZ, R3, P0 ;  /* 0x000000ffff037224 */ /* 0x000fcc00000e0603 */
[----:B------:R-:W-:Y:S05]  /*0ad0*/  BRA.U UP2, `(.L_x_52) ;  /* 0xfffffffd02e07547 */ /* 0x000fea000b83ffff */
.L_x_49:
[----:B------:R-:W-:Y:S01]  /*0ae0*/  IMAD.MOV.U32 R3, RZ, RZ, RZ ;  /* 0x000000ffff037224 */ /* 0x000fe200078e00ff */
[----:B------:R-:W-:Y:S06]  /*0af0*/  BRA.U !UP0, `(.L_x_53) ;  /* 0x0000000108747547 */ /* 0x000fec000b800000 */
[----:B------:R-:W-:Y:S01]  /*0b00*/  ULOP3.LUT UR8, UR9, 0x7ffffff0, URZ, 0xc0, !UPT ;  /* 0x7ffffff009087892 */ /* 0x000fe2000f8ec0ff */
[----:B------:R-:W-:Y:S01]  /*0b10*/  IADD3 R0, P0, PT, R14, 0x20, RZ ;  /* 0x000000200e007810 */ /* 0x000fe20007f1e0ff */
[----:B0---4-:R-:W-:Y:S02]  /*0b20*/  IMAD.MOV.U32 R17, RZ, RZ, 0x7fffffff ;  /* 0x7fffffffff117424 */ /* 0x011fe400078e00ff */
[----:B------:R-:W-:Y:S02]  /*0b30*/  UIADD3 UR4, UPT, UPT, -UR8, URZ, URZ ;  /* 0x000000ff08047290 */ /* 0x000fe4000fffe1ff */
[----:B-123--:R-:W-:Y:S02]  /*0b40*/  IMAD.X R9, RZ, RZ, R15, P0 ;  /* 0x000000ffff097224 */ /* 0x00efe400000e060f */
[----:B------:R-:W-:-:S08]  /*0b50*/  IMAD.U32 R3, RZ, RZ, UR8 ;  /* 0x00000008ff037e24 */ /* 0x000fd0000f8e00ff */
.L_x_54:
        /* <DEDUP_REMOVED lines=23> */
.L_x_53:
        /* <DEDUP_REMOVED lines=16> */
.L_x_55:
        /* <DEDUP_REMOVED lines=12> */
.L_x_56:
[----:B------:R-:W-:Y:S05]  /*0e90*/  BRA.U !UP1, `(.L_x_40) ;  /* 0x0000000109347547 */ /* 0x000fea000b800000 */
[----:B------:R-:W-:Y:S01]  /*0ea0*/  IMAD.WIDE.U32 R4, R3, 0x4, R4 ;  /* 0x0000000403047825 */ /* 0x000fe200078e0004 */
[----:B------:R-:W-:-:S03]  /*0eb0*/  UIADD3 UR4, UPT, UPT, -UR4, URZ, URZ ;  /* 0x000000ff04047290 */ /* 0x000fc6000fffe1ff */
[----:B01234-:R-:W-:Y:S01]  /*0ec0*/  IMAD.MOV.U32 R7, RZ, RZ, 0x7fffffff ;  /* 0x7fffffffff077424 */ /* 0x01ffe200078e00ff */
[----:B------:R-:W-:-:S04]  /*0ed0*/  IADD3 R0, P0, PT, R4, UR10, RZ ;  /* 0x0000000a04007c10 */ /* 0x000fc8000ff1e0ff */
[----:B------:R-:W-:-:S09]  /*0ee0*/  IADD3.X R3, PT, PT, R5, UR11, RZ, P0, !PT ;  /* 0x0000000b05037c10 */ /* 0x000fd200087fe4ff */
.L_x_57:
        /* <DEDUP_REMOVED lines=8> */
.L_x_40:
[----:B------:R-:W5:Y:S08]  /*0f70*/  LDC.64 R18, c[0x0][0x388] ;  /* 0x0000e200ff127b82 */ /* 0x000f700000000a00 */
[----:B------:R-:W1:Y:S01]  /*0f80*/  LDC R0, c[0x0][0x3a8] ;  /* 0x0000ea00ff007b82 */ /* 0x000e620000000800 */
[----:B-----5:R-:W-:-:S06]  /*0f90*/  IMAD.WIDE R18, R26, 0x4, R18 ;  /* 0x000000041a127825 */ /* 0x020fcc00078e0212 */
[----:B------:R-:W5:Y:S02]  /*0fa0*/  LDG.E.CONSTANT R18, desc[UR6][R18.64] ;  /* 0x0000000612127981 */ /* 0x000f64000c1e9900 */
[----:B-----5:R-:W-:-:S04]  /*0fb0*/  ISETP.GE.AND P0, PT, R18, 0x1, PT ;  /* 0x000000011200780c */ /* 0x020fc80003f06270 */
[----:B-1----:R-:W-:-:S04]  /*0fc0*/  ISETP.LT.OR P0, PT, R0, RZ, !P0 ;  /* 0x000000ff0000720c */ /* 0x002fc80004701670 */
[----:B------:R-:W-:-:S13]  /*0fd0*/  ISETP.GE.OR P0, PT, R0, UR9, P0 ;  /* 0x0000000900007c0c */ /* 0x000fda0008706670 */
[----:B------:R-:W-:Y:S05]  /*0fe0*/  @P0 EXIT ;  /* 0x000000000000094d */ /* 0x000fea0003800000 */
[----:B------:R-:W1:Y:S01]  /*0ff0*/  I2F.F64.U32 R24, R18 ;  /* 0x0000001200187312 */ /* 0x000e620000201800 */
[----:B------:R-:W-:Y:S01]  /*1000*/  IMAD.MOV.U32 R8, RZ, RZ, 0x1 ;  /* 0x00000001ff087424 */ /* 0x000fe200078e00ff */
[----:B0-----:R-:W0:Y:S08]  /*1010*/  LDC.64 R4, c[0x0][0x390] ;  /* 0x0000e400ff047b82 */ /* 0x001e300000000a00 */
[----:B--234-:R-:W2:Y:S01]  /*1020*/  LDC.64 R6, c[0x0][0x398] ;  /* 0x0000e600ff067b82 */ /* 0x01cea20000000a00 */
[----:B-1----:R-:W1:Y:S01]  /*1030*/  MUFU.RCP64H R9, R25 ;  /* 0x0000001900097308 */ /* 0x002e620000001800 */
[----:B------:R-:W-:Y:S01]  /*1040*/  UMOV UR4, 0x54442d18 ;  /* 0x54442d1800047882 */ /* 0x000fe20000000000 */
[----:B------:R-:W-:Y:S01]  /*1050*/  UMOV UR5, 0x401921fb ;  /* 0x401921fb00057882 */ /* 0x000fe20000000000 */
[----:B0-----:R-:W-:-:S05]  /*1060*/  IMAD.WIDE R4, R26, 0x4, R4 ;  /* 0x000000041a047825 */ /* 0x001fca00078e0204 */
[----:B------:R0:W5:Y:S01]  /*1070*/  LDG.E.CONSTANT R27, desc[UR6][R4.64] ;  /* 0x00000006041b7981 */ /* 0x000162000c1e9900 */
[----:B-1----:R-:W-:Y:S01]  /*1080*/  DFMA R16, -R24, R8, 1 ;  /* 0x3ff000001810742b */ /* 0x002fe20000000108 */
[----:B--2---:R-:W-:-:S05]  /*1090*/  IMAD.WIDE R6, R26, 0x4, R6 ;  /* 0x000000041a067825 */ /* 0x004fca00078e0206 */
[----:B------:R1:W5:Y:S02]  /*10a0*/  LDG.E.CONSTANT R3, desc[UR6][R6.64] ;  /* 0x0000000606037981 */ /* 0x000364000c1e9900 */
[----:B------:R-:W-:-:S08]  /*10b0*/  DFMA R16, R16, R16, R16 ;  /* 0x000000101010722b */ /* 0x000fd00000000010 */
[----:B------:R-:W-:-:S08]  /*10c0*/  DFMA R16, R8, R16, R8 ;  /* 0x000000100810722b */ /* 0x000fd00000000008 */
[----:B------:R-:W-:-:S08]  /*10d0*/  DFMA R8, -R24, R16, 1 ;  /* 0x3ff000001808742b */ /* 0x000fd00000000110 */
[----:B------:R-:W-:-:S08]  /*10e0*/  DFMA R8, R16, R8, R16 ;  /* 0x000000081008722b */ /* 0x000fd00000000010 */
[----:B0-----:R-:W-:-:S08]  /*10f0*/  DMUL R4, R8, UR4 ;  /* 0x0000000408047c28 */ /* 0x001fd00008000000 */
[----:B-1----:R-:W-:-:S08]  /*1100*/  DFMA R6, -R24, R4, UR4 ;  /* 0x0000000418067e2b */ /* 0x002fd00008000104 */
[----:B------:R-:W-:-:S10]  /*1110*/  DFMA R4, R8, R6, R4 ;  /* 0x000000060804722b */ /* 0x000fd40000000004 */
[----:B------:R-:W-:-:S05]  /*1120*/  FFMA R0, RZ, R25, R5 ;  /* 0x00000019ff007223 */ /* 0x000fca0000000005 */
[----:B------:R-:W-:Y:S01]  /*1130*/  FSETP.GT.AND P0, PT, |R0|, 1.469367938527859385e-39, PT ;  /* 0x001000000000780b */ /* 0x000fe20003f04200 */
[----:B------:R-:W-:-:S12]  /*1140*/  BSSY.RECONVERGENT B0, `(.L_x_58) ;  /* 0x000000a000007945 */ /* 0x000fd80003800200 */
[----:B------:R-:W-:Y:S05]  /*1150*/  @P0 BRA `(.L_x_59) ;  /* 0x0000000000200947 */ /* 0x000fea0003800000 */
[----:B------:R-:W-:Y:S01]  /*1160*/  IMAD.MOV.U32 R8, RZ, RZ, 0x54442d18 ;  /* 0x54442d18ff087424 */ /* 0x000fe200078e00ff */
[----:B------:R-:W-:Y:S01]  /*1170*/  MOV R0, 0x11c0 ;  /* 0x000011c000007802 */ /* 0x000fe20000000f00 */
[----:B------:R-:W-:Y:S02]  /*1180*/  IMAD.MOV.U32 R9, RZ, RZ, 0x401921fb ;  /* 0x401921fbff097424 */ /* 0x000fe400078e00ff */
[----:B------:R-:W-:Y:S02]  /*1190*/  IMAD.MOV.U32 R4, RZ, RZ, R24 ;  /* 0x000000ffff047224 */ /* 0x000fe400078e0018 */
[----:B------:R-:W-:-:S07]  /*11a0*/  IMAD.MOV.U32 R5, RZ, RZ, R25 ;  /* 0x000000ffff057224 */ /* 0x000fce00078e0019 */
[----:B-----5:R-:W-:Y:S05]  /*11b0*/  CALL.REL.NOINC `($__internal_4_$__cuda_sm20_div_rn_f64_full) ;  /* 0x0000002400047944 */ /* 0x020fea0003c00000 */
[----:B------:R-:W-:Y:S02]  /*11c0*/  IMAD.MOV.U32 R4, RZ, RZ, R20 ;  /* 0x000000ffff047224 */ /* 0x000fe400078e0014 */
[----:B------:R-:W-:-:S07]  /*11d0*/  IMAD.MOV.U32 R5, RZ, RZ, R21 ;  /* 0x000000ffff057224 */ /* 0x000fce00078e0015 */
.L_x_59:
[----:B------:R-:W-:Y:S05]  /*11e0*/  BSYNC.RECONVERGENT B0 ;  /* 0x0000000000007941 */ /* 0x000fea0003800200 */
.L_x_58:
[----:B------:R-:W-:Y:S01]  /*11f0*/  DSETP.NEU.AND P0, PT, R4, +INF , PT ;  /* 0x7ff000000400742a */ /* 0x000fe20003f0d000 */
[----:B------:R-:W-:-:S13]  /*1200*/  BSSY.RECONVERGENT B0, `(.L_x_60) ;  /* 0x000001a000007945 */ /* 0x000fda0003800200 */
[----:B------:R-:W-:Y:S01]  /*1210*/  @!P0 DMUL R8, RZ, +INF ;  /* 0x7ff00000ff088828 */ /* 0x000fe20000000000 */
[----:B------:R-:W-:Y:S01]  /*1220*/  @!P0 IMAD.MOV.U32 R0, RZ, RZ, 0x1 ;  /* 0x00000001ff008424 */ /* 0x000fe200078e00ff */
[----:B------:R-:W-:Y:S09]  /*1230*/  @!P0 BRA `(.L_x_61) ;  /* 0x0000000000588947 */ /* 0x000ff20003800000 */
[----:B------:R-:W-:Y:S01]  /*1240*/  UMOV UR4, 0x6dc9c883 ;  /* 0x6dc9c88300047882 */ /* 0x000fe20000000000 */
[----:B------:R-:W-:Y:S01]  /*1250*/  UMOV UR5, 0x3fe45f30 ;  /* 0x3fe45f3000057882 */ /* 0x000fe20000000000 */
[C---:B------:R-:W-:Y:S01]  /*1260*/  DSETP.GE.AND P0, PT, R4.reuse, 2.14748364800000000000e+09, PT ;  /* 0x41e000000400742a */ /* 0x040fe20003f06000 */
[----:B------:R-:W-:Y:S01]  /*1270*/  BSSY.RECONVERGENT B1, `(.L_x_62) ;  /* 0x0000011000017945 */ /* 0x000fe20003800200 */
[----:B------:R-:W-:Y:S01]  /*1280*/  DMUL R6, R4, UR4 ;  /* 0x0000000404067c28 */ /* 0x000fe20008000000 */
[----:B------:R-:W-:Y:S01]  /*1290*/  UMOV UR4, 0x54442d18 ;  /* 0x54442d1800047882 */ /* 0x000fe20000000000 */
[----:B------:R-:W-:-:S04]  /*12a0*/  UMOV UR5, 0x3ff921fb ;  /* 0x3ff921fb00057882 */ /* 0x000fc80000000000 */
        /* <DEDUP_REMOVED lines=12> */
[----:B-----5:R-:W-:Y:S05]  /*1370*/  CALL.REL.NOINC `($emd_batch_f32$__internal_trig_reduction_slowpathd) ;  /* 0x0000002800c07944 */ /* 0x020fea0003c00000 */
.L_x_63:
[----:B------:R-:W-:Y:S05]  /*1380*/  BSYNC.RECONVERGENT B1 ;  /* 0x0000000000017941 */ /* 0x000fea0003800200 */
.L_x_62:
[----:B------:R-:W-:-:S07]  /*1390*/  VIADD R0, R0, 0x1 ;  /* 0x0000000100007836 */ /* 0x000fce0000000000 */
.L_x_61:
[----:B------:R-:W-:Y:S05]  /*13a0*/  BSYNC.RECONVERGENT B0 ;  /* 0x0000000000007941 */ /* 0x000fea0003800200 */
.L_x_60:
        /* <DEDUP_REMOVED lines=8> */
[----:B------:R-:W0:Y:S01]  /*1430*/  MUFU.RCP64H R37, R25 ;  /* 0x0000001900257308 */ /* 0x000e220000001800 */
[----:B------:R-:W-:Y:S01]  /*1440*/  LOP3.LUT R16, R0, 0x1, RZ, 0xc0, !PT ;  /* 0x0000000100107812 */ /* 0x000fe200078ec0ff */
[----:B------:R-:W-:Y:S01]  /*1450*/  IMAD.MOV.U32 R36, RZ, RZ, 0x1 ;  /* 0x00000001ff247424 */ /* 0x000fe200078e00ff */
[----:B------:R-:W-:Y:S01]  /*1460*/  UMOV UR4, 0x54442d18 ;  /* 0x54442d1800047882 */ /* 0x000fe20000000000 */
[----:B------:R-:W-:Y:S01]  /*1470*/  IMAD.MOV.U32 R34, RZ, RZ, 0x20fd8164 ;  /* 0x20fd8164ff227424 */ /* 0x000fe200078e00ff */
[----:B------:R-:W-:Y:S01]  /*1480*/  ISETP.NE.U32.AND P0, PT, R16, 0x1, PT ;  /* 0x000000011000780c */ /* 0x000fe20003f05070 */
[----:B------:R-:W-:Y:S01]  /*1490*/  IMAD.MOV.U32 R19, RZ, RZ, 0x3da8ff83 ;  /* 0x3da8ff83ff137424 */ /* 0x000fe200078e00ff */
[----:B------:R-:W-:Y:S01]  /*14a0*/  DMUL R16, R8, R8 ;  /* 0x0000000808107228 */ /* 0x000fe20000000000 */
[----:B------:R-:W-:Y:S01]  /*14b0*/  UMOV UR5, 0x402921fb ;  /* 0x402921fb00057882 */ /* 0x000fe20000000000 */
[----:B------:R-:W-:Y:S01]  /*14c0*/  FSEL R34, R34, -8.06006814911005101289e+34, !P0 ;  /* 0xf9785eba22227808 */ /* 0x000fe20004000000 */
[----:B------:R-:W-:Y:S01]  /*14d0*/  BSSY.RECONVERGENT B0, `(.L_x_64) ;  /* 0x0000026000007945 */ /* 0x000fe20003800200 */
[----:B------:R-:W-:Y:S01]  /*14e0*/  FSEL R35, -R19, 0.11223486810922622681, !P0 ;  /* 0x3de5db6513237808 */ /* 0x000fe20004000100 */
[----:B0-----:R-:W-:-:S08]  /*14f0*/  DFMA R38, -R24, R36, 1 ;  /* 0x3ff000001826742b */ /* 0x001fd00000000124 */
[----:B------:R-:W-:-:S08]  /*1500*/  DFMA R38, R38, R38, R38 ;  /* 0x000000262626722b */ /* 0x000fd00000000026 */
[----:B------:R-:W-:Y:S02]  /*1510*/  DFMA R38, R36, R38, R36 ;  /* 0x000000262426722b */ /* 0x000fe40000000024 */
[----:B--2---:R-:W-:-:S08]  /*1520*/  DFMA R28, R16, R34, R28 ;  /* 0x00000022101c722b */ /* 0x004fd0000000001c */
[C---:B------:R-:W-:Y:S01]  /*1530*/  DFMA R28, R16.reuse, R28, R30 ;  /* 0x0000001c101c722b */ /* 0x040fe2000000001e */
[----:B-----5:R-:W0:Y:S07]  /*1540*/  F2F.F64.F32 R30, R27 ;  /* 0x0000001b001e7310 */ /* 0x020e2e0000201800 */
        /* <DEDUP_REMOVED lines=27> */
[----:B------:R-:W-:Y:S05]  /*1700*/  CALL.REL.NOINC `($__internal_4_$__cuda_sm20_div_rn_f64_full) ;  /* 0x0000001c00b07944 */ /* 0x000fea0003c00000 */
[----:B------:R-:W-:Y:S02]  /*1710*/  IMAD.MOV.U32 R4, RZ, RZ, R20 ;  /* 0x000000ffff047224 */ /* 0x000fe400078e0014 */
[----:B------:R-:W-:-:S07]  /*1720*/  IMAD.MOV.U32 R5, RZ, RZ, R21 ;  /* 0x000000ffff057224 */ /* 0x000fce00078e0015 */
.L_x_65:
[----:B------:R-:W-:Y:S05]  /*1730*/  BSYNC.RECONVERGENT B0 ;  /* 0x0000000000007941 */ /* 0x000fea0003800200 */
.L_x_64:
[----:B------:R-:W-:Y:S01]  /*1740*/  DSETP.NEU.AND P0, PT, |R4|, +INF , PT ;  /* 0x7ff000000400742a */ /* 0x000fe20003f0d200 */
[----:B------:R-:W-:-:S13]  /*1750*/  BSSY.RECONVERGENT B0, `(.L_x_66) ;  /* 0x000001a000007945 */ /* 0x000fda0003800200 */
[----:B------:R-:W-:Y:S01]  /*1760*/  @!P0 DMUL R8, RZ, R4 ;  /* 0x00000004ff088228 */ /* 0x000fe20000000000 */
[----:B------:R-:W-:Y:S01]  /*1770*/  @!P0 IMAD.MOV.U32 R0, RZ, RZ, 0x1 ;  /* 0x00000001ff008424 */ /* 0x000fe200078e00ff */
[----:B------:R-:W-:Y:S09]  /*1780*/  @!P0 BRA `(.L_x_67) ;  /* 0x0000000000588947 */ /* 0x000ff20003800000 */
[----:B------:R-:W-:Y:S01]  /*1790*/  UMOV UR4, 0x6dc9c883 ;  /* 0x6dc9c88300047882 */ /* 0x000fe20000000000 */
[----:B------:R-:W-:Y:S01]  /*17a0*/  UMOV UR5, 0x3fe45f30 ;  /* 0x3fe45f3000057882 */ /* 0x000fe20000000000 */
[C---:B------:R-:W-:Y:S01]  /*17b0*/  DSETP.GE.AND P0, PT, |R4|.reuse, 2.14748364800000000000e+09, PT ;  /* 0x41e000000400742a */ /* 0x040fe20003f06200 */
        /* <DEDUP_REMOVED lines=16> */
[----:B------:R-:W-:Y:S05]  /*18c0*/  CALL.REL.NOINC `($emd_batch_f32$__internal_trig_reduction_slowpathd) ;  /* 0x00000024006c7944 */ /* 0x000fea0003c00000 */
.L_x_69:
[----:B------:R-:W-:Y:S05]  /*18d0*/  BSYNC.RECONVERGENT B1 ;  /* 0x0000000000017941 */ /* 0x000fea0003800200 */
.L_x_68:
[----:B------:R-:W-:-:S07]  /*18e0*/  VIADD R0, R0, 0x1 ;  /* 0x0000000100007836 */ /* 0x000fce0000000000 */
.L_x_67:
[----:B------:R-:W-:Y:S05]  /*18f0*/  BSYNC.RECONVERGENT B0 ;  /* 0x0000000000007941 */ /* 0x000fea0003800200 */
.L_x_66:
        /* <DEDUP_REMOVED lines=9> */
[----:B------:R-:W-:Y:S01]  /*1990*/  IMAD.MOV.U32 R30, RZ, RZ, 0x20fd8164 ;  /* 0x20fd8164ff1e7424 */ /* 0x000fe200078e00ff */
[----:B------:R-:W-:Y:S01]  /*19a0*/  DMUL R24, R8, R8 ;  /* 0x0000000808187228 */ /* 0x000fe20000000000 */
[----:B------:R-:W-:Y:S01]  /*19b0*/  BSSY.RECONVERGENT B0, `(.L_x_70) ;  /* 0x0000023000007945 */ /* 0x000fe20003800200 */
[----:B------:R-:W-:Y:S01]  /*19c0*/  ISETP.NE.U32.AND P0, PT, R19, 0x1, PT ;  /* 0x000000011300780c */ /* 0x000fe20003f05070 */
[----:B------:R-:W-:Y:S01]  /*19d0*/  IMAD.MOV.U32 R19, RZ, RZ, 0x3da8ff83 ;  /* 0x3da8ff83ff137424 */ /* 0x000fe200078e00ff */
[----:B------:R-:W-:-:S02]  /*19e0*/  CS2R R46, SRZ ;  /* 0x00000000002e7805 */ /* 0x000fc4000001ff00 */
        /* <DEDUP_REMOVED lines=12> */
[----:B------:R-:W-:-:S04]  /*1ab0*/  LOP3.LUT P0, RZ, R0, 0x2, RZ, 0xc0, !PT ;  /* 0x0000000200ff7812 */ /* 0x000fc8000780c0ff */
        /* <DEDUP_REMOVED lines=12> */
[----:B------:R-:W-:-:S05]  /*1b80*/  LOP3.LUT R0, R9, 0x7fffffff, RZ, 0xc0, !PT ;  /* 0x7fffffff09007812 */ /* 0x000fca00078ec0ff */
[----:B------:R-:W-:Y:S01]  /*1b90*/  VIADD R5, R0, 0xfff00000 ;  /* 0xfff0000000057836 */ /* 0x000fe20000000000 */
[----:B------:R-:W-:-:S07]  /*1ba0*/  MOV R0, 0x1bc0 ;  /* 0x00001bc000007802 */ /* 0x000fce0000000f00 */
[----:B------:R-:W-:Y:S05]  /*1bb0*/  CALL.REL.NOINC `($__internal_3_$__cuda_sm20_dblrcp_rn_slowpath_v3) ;  /* 0x0000001400d07944 */ /* 0x000fea0003c00000 */
[----:B------:R-:W-:Y:S02]  /*1bc0*/  IMAD.MOV.U32 R16, RZ, RZ, R20 ;  /* 0x000000ffff107224 */ /* 0x000fe400078e0014 */
[----:B------:R-:W-:-:S07]  /*1bd0*/  IMAD.MOV.U32 R17, RZ, RZ, R21 ;  /* 0x000000ffff117224 */ /* 0x000fce00078e0015 */
.L_x_71:
[----:B------:R-:W-:Y:S05]  /*1be0*/  BSYNC.RECONVERGENT B0 ;  /* 0x0000000000007941 */ /* 0x000fea0003800200 */
.L_x_70:
[----:B------:R-:W-:Y:S01]  /*1bf0*/  DFMA R20, R16, R16, -1 ;  /* 0xbff000001014742b */ /* 0x000fe20000000010 */
[----:B------:R-:W-:Y:S01]  /*1c00*/  IMAD.MOV.U32 R8, RZ, RZ, 0x0 ;  /* 0x00000000ff087424 */ /* 0x000fe200078e00ff */
[----:B------:R-:W-:Y:S01]  /*1c10*/  BSSY.RECONVERGENT B0, `(.L_x_72) ;  /* 0x0000012000007945 */ /* 0x000fe20003800200 */
        /* <DEDUP_REMOVED lines=16> */
[----:B------:R-:W-:Y:S05]  /*1d20*/  CALL.REL.NOINC `($__internal_5_$__cuda_sm20_dsqrt_rn_f64_mediumpath_v1) ;  /* 0x0000001c00987944 */ /* 0x000fea0003c00000 */
.L_x_73:
[----:B------:R-:W-:Y:S05]  /*1d30*/  BSYNC.RECONVERGENT B0 ;  /* 0x0000000000007941 */ /* 0x000fea0003800200 */
.L_x_72:
[----:B------:R-:W-:Y:S01]  /*1d40*/  IMAD.SHL.U32 R4, R18, 0x2, RZ ;  /* 0x0000000212047824 */ /* 0x000fe200078e00ff */
[----:B------:R-:W-:Y:S01]  /*1d50*/  DADD R16, -R6, R16 ;  /* 0x0000000006107229 */ /* 0x000fe20000000110 */
[----:B------:R-:W-:Y:S02]  /*1d60*/  BSSY.RECONVERGENT B0, `(.L_x_74) ;  /* 0x0000011000007945 */ /* 0x000fe40003800200 */
[----:B------:R-:W0:Y:S08]  /*1d70*/  I2F.F64.U32 R8, R4 ;  /* 0x0000000400087312 */ /* 0x000e300000201800 */
[----:B0-----:R-:W0:Y:S01]  /*1d80*/  MUFU.RCP64H R21, R9 ;  /* 0x0000000900157308 */ /* 0x001e220000001800 */
[----:B------:R-:W-:-:S05]  /*1d90*/  VIADD R20, R9, 0x300402 ;  /* 0x0030040209147836 */ /* 0x000fca0000000000 */
[----:B------:R-:W-:Y:S01]  /*1da0*/  FSETP.GEU.AND P0, PT, |R20|, 5.8789094863358348022e-39, PT ;  /* 0x004004021400780b */ /* 0x000fe20003f0e200 */
[----:B0-----:R-:W-:-:S08]  /*1db0*/  DFMA R18, -R8, R20, 1 ;  /* 0x3ff000000812742b */ /* 0x001fd00000000114 */
[----:B------:R-:W-:-:S08]  /*1dc0*/  DFMA R18, R18, R18, R18 ;  /* 0x000000121212722b */ /* 0x000fd00000000012 */
[----:B------:R-:W-:Y:S02]  /*1dd0*/  DFMA R6, R20, R18, R20 ;  /* 0x000000121406722b */ /* 0x000fe40000000014 */
[----:B------:R-:W-:-:S06]  /*1de0*/  DADD R18, R16, 1 ;  /* 0x3ff0000010127429 */ /* 0x000fcc0000000000 */
[----:B------:R-:W-:Y:S02]  /*1df0*/  DFMA R22, -R8, R6, 1 ;  /* 0x3ff000000816742b */ /* 0x000fe40000000106 */
[----:B------:R-:W-:-:S06]  /*1e00*/  DMUL R18, R18, R28 ;  /* 0x0000001c12127228 */ /* 0x000fcc0000000000 */
[----:B------:R-:W-:Y:S01]  /*1e10*/  DFMA R20, R6, R22, R6 ;  /* 0x000000160614722b */ /* 0x000fe20000000006 */
[----:B------:R-:W-:Y:S10]  /*1e20*/  @P0 BRA `(.L_x_75) ;  /* 0x0000000000100947 */ /* 0x000ff40003800000 */
[----:B------:R-:W-:-:S05]  /*1e30*/  LOP3.LUT R0, R9, 0x7fffffff, RZ, 0xc0, !PT ;  /* 0x7fffffff09007812 */ /* 0x000fca00078ec0ff */
[----:B------:R-:W-:Y:S01]  /*1e40*/  VIADD R5, R0, 0xfff00000 ;  /* 0xfff0000000057836 */ /* 0x000fe20000000000 */
[----:B------:R-:W-:-:S07]  /*1e50*/  MOV R0, 0x1e70 ;  /* 0x00001e7000007802 */ /* 0x000fce0000000f00 */
[----:B------:R-:W-:Y:S05]  /*1e60*/  CALL.REL.NOINC `($__internal_3_$__cuda_sm20_dblrcp_rn_slowpath_v3) ;  /* 0x0000001400247944 */ /* 0x000fea0003c00000 */
.L_x_75:
[----:B------:R-:W-:Y:S05]  /*1e70*/  BSYNC.RECONVERGENT B0 ;  /* 0x0000000000007941 */ /* 0x000fea0003800200 */
.L_x_74:
[----:B------:R-:W0:Y:S01]  /*1e80*/  LDC R5, c[0x0][0x3a8] ;  /* 0x0000ea00ff057b82 */ /* 0x000e220000000800 */
[----:B------:R-:W1:Y:S01]  /*1e90*/  LDCU UR5, c[0x0][0x3a0] ;  /* 0x00007400ff0577ac */ /* 0x000e620008000800 */
[----:B------:R-:W2:Y:S06]  /*1ea0*/  LDCU UR4, c[0x0][0x3c8] ;  /* 0x00007900ff0477ac */ /* 0x000eac0008000800 */
[----:B------:R-:W0:Y:S02]  /*1eb0*/  LDC.64 R22, c[0x0][0x380] ;  /* 0x0000e000ff167b82 */ /* 0x000e240000000a00 */
[----:B0-----:R-:W-:-:S06]  /*1ec0*/  IMAD.WIDE.U32 R8, R5, 0x4, R22 ;  /* 0x0000000405087825 */ /* 0x001fcc00078e0016 */
[----:B------:R-:W3:Y:S01]  /*1ed0*/  LDG.E.CONSTANT R8, desc[UR6][R8.64] ;  /* 0x0000000608087981 */ /* 0x000ee2000c1e9900 */
[----:B------:R-:W-:Y:S01]  /*1ee0*/  VIADD R0, R5, 0x1 ;  /* 0x0000000105007836 */ /* 0x000fe20000000000 */
[----:B------:R-:W-:Y:S01]  /*1ef0*/  CS2R R30, SRZ ;  /* 0x00000000001e7805 */ /* 0x000fe2000001ff00 */
[C---:B------:R-:W-:Y:S01]  /*1f00*/  IMAD R5, R26.reuse, 0x32, RZ ;  /* 0x000000321a057824 */ /* 0x040fe200078e02ff */
[----:B------:R-:W-:Y:S01]  /*1f10*/  CS2R R52, SRZ ;  /* 0x0000000000347805 */ /* 0x000fe2000001ff00 */
[----:B--2---:R-:W-:Y:S01]  /*1f20*/  IMAD R6, R26, UR4, RZ ;  /* 0x000000041a067c24 */ /* 0x004fe2000f8e02ff */
[----:B-1----:R-:W-:Y:S01]  /*1f30*/  ISETP.NE.AND P0, PT, R0, UR5, PT ;  /* 0x0000000500007c0c */ /* 0x002fe2000bf05270 */
[----:B------:R-:W-:Y:S01]  /*1f40*/  IMAD.MOV.U32 R0, RZ, RZ, RZ ;  /* 0x000000ffff007224 */ /* 0x000fe200078e00ff */
[----:B------:R-:W-:Y:S02]  /*1f50*/  CS2R R38, SRZ ;  /* 0x0000000000267805 */ /* 0x000fe4000001ff00 */
[----:B------:R-:W-:-:S02]  /*1f60*/  CS2R R36, SRZ ;  /* 0x0000000000247805 */ /* 0x000fc4000001ff00 */
[----:B------:R-:W-:Y:S01]  /*1f70*/  SHF.R.S32.HI R7, RZ, 0x1f, R5 ;  /* 0x0000001fff077819 */ /* 0x000fe20000011405 */
[----:B---3--:R0:W1:Y:S02]  /*1f80*/  F2F.F64.F32 R50, R8 ;  /* 0x0000000800327310 */ /* 0x0080640000201800 */
[----:B0-----:R-:W-:Y:S01]  /*1f90*/  SHF.R.S32.HI R8, RZ, 0x1f, R6 ;  /* 0x0000001fff087819 */ /* 0x001fe20000011406 */
[--C-:B-1----:R-:W-:Y:S02]  /*1fa0*/  IMAD.MOV.U32 R24, RZ, RZ, R50.reuse ;  /* 0x000000ffff187224 */ /* 0x102fe400078e0032 */
[--C-:B------:R-:W-:Y:S02]  /*1fb0*/  IMAD.MOV.U32 R25, RZ, RZ, R51.reuse ;  /* 0x000000ffff197224 */ /* 0x100fe400078e0033 */
[----:B------:R-:W-:Y:S02]  /*1fc0*/  IMAD.MOV.U32 R26, RZ, RZ, R50 ;  /* 0x000000ffff1a7224 */ /* 0x000fe400078e0032 */
[----:B------:R-:W-:-:S02]  /*1fd0*/  IMAD.MOV.U32 R27, RZ, RZ, R51 ;  /* 0x000000ffff1b7224 */ /* 0x000fc400078e0033 */
[--C-:B------:R-:W-:Y:S02]  /*1fe0*/  IMAD.MOV.U32 R28, RZ, RZ, R50.reuse ;  /* 0x000000ffff1c7224 */ /* 0x100fe400078e0032 */
[--C-:B------:R-:W-:Y:S02]  /*1ff0*/  IMAD.MOV.U32 R29, RZ, RZ, R51.reuse ;  /* 0x000000ffff1d7224 */ /* 0x100fe400078e0033 */
[----:B------:R-:W-:Y:S02]  /*2000*/  IMAD.MOV.U32 R40, RZ, RZ, R50 ;  /* 0x000000ffff287224 */ /* 0x000fe400078e0032 */
[----:B------:R-:W-:Y:S01]  /*2010*/  IMAD.MOV.U32 R41, RZ, RZ, R51 ;  /* 0x000000ffff297224 */ /* 0x000fe200078e0033 */
[----:B------:R-:W-:Y:S06]  /*2020*/  @!P0 BRA `(.L_x_76) ;  /* 0x0000000c004c8947 */ /* 0x000fec0003800000 */
[----:B------:R-:W-:Y:S01]  /*2030*/  IMAD.MOV.U32 R9, RZ, RZ, RZ ;  /* 0x000000ffff097224 */ /* 0x000fe200078e00ff */
[----:B------:R-:W-:Y:S01]  /*2040*/  CS2R R46, SRZ ;  /* 0x00000000002e7805 */ /* 0x000fe2000001ff00 */
[----:B------:R-:W-:Y:S01]  /*2050*/  IMAD.MOV.U32 R52, RZ, RZ, RZ ;  /* 0x000000ffff347224 */ /* 0x000fe200078e00ff */
[----:B------:R-:W0:Y:S01]  /*2060*/  LDCU.64 UR12, c[0x0][0x3e0] ;  /* 0x00007c00ff0c77ac */ /* 0x000e220008000a00 */
[--C-:B------:R-:W-:Y:S02]  /*2070*/  IMAD.MOV.U32 R30, RZ, RZ, R50.reuse ;  /* 0x000000ffff1e7224 */ /* 0x100fe400078e0032 */
[--C-:B------:R-:W-:Y:S01]  /*2080*/  IMAD.MOV.U32 R31, RZ, RZ, R51.reuse ;  /* 0x000000ffff1f7224 */ /* 0x100fe200078e0033 */
[----:B------:R-:W1:Y:S01]  /*2090*/  LDCU.128 UR8, c[0x0][0x3d0] ;  /* 0x00007a00ff0877ac */ /* 0x000e620008000c00 */
[--C-:B------:R-:W-:Y:S02]  /*20a0*/  IMAD.MOV.U32 R24, RZ, RZ, R50.reuse ;  /* 0x000000ffff187224 */ /* 0x100fe400078e0032 */
[----:B------:R-:W-:Y:S01]  /*20b0*/  IMAD.MOV.U32 R25, RZ, RZ, R51 ;  /* 0x000000ffff197224 */ /* 0x000fe200078e0033 */
[----:B------:R-:W-:Y:S01]  /*20c0*/  UMOV UR4, URZ ;  /* 0x000000ff00047c82 */ /* 0x000fe20008000000 */
[----:B------:R-:W-:-:S02]  /*20d0*/  IMAD.MOV.U32 R26, RZ, RZ, R50 ;  /* 0x000000ffff1a7224 */ /* 0x000fc400078e0032 */
[--C-:B------:R-:W-:Y:S02]  /*20e0*/  IMAD.MOV.U32 R27, RZ, RZ, R51.reuse ;  /* 0x000000ffff1b7224 */ /* 0x100fe400078e0033 */
[--C-:B------:R-:W-:Y:S02]  /*20f0*/  IMAD.MOV.U32 R48, RZ, RZ, R50.reuse ;  /* 0x000000ffff307224 */ /* 0x100fe400078e0032 */
[--C-:B------:R-:W-:Y:S02]  /*2100*/  IMAD.MOV.U32 R49, RZ, RZ, R51.reuse ;  /* 0x000000ffff317224 */ /* 0x100fe400078e0033 */
[----:B------:R-:W-:Y:S02]  /*2110*/  IMAD.MOV.U32 R32, RZ, RZ, R50 ;  /* 0x000000ffff207224 */ /* 0x000fe400078e0032 */
[----:B0-----:R-:W-:-:S07]  /*2120*/  IMAD.MOV.U32 R33, RZ, RZ, R51 ;  /* 0x000000ffff217224 */ /* 0x001fce00078e0033 */
.L_x_79:
[----:B------:R-:W0:Y:S02]  /*2130*/  LDC.64 R22, c[0x0][0x380] ;  /* 0x0000e000ff167b82 */ /* 0x000e240000000a00 */
[----:B0-----:R-:W-:-:S05]  /*2140*/  IMAD.WIDE.U32 R54, R2, 0x4, R22 ;  /* 0x0000000402367825 */ /* 0x001fca00078e0016 */
[----:B------:R-:W2:Y:S01]  /*2150*/  LDG.E.CONSTANT R34, desc[UR6][R54.64] ;  /* 0x0000000636227981 */ /* 0x000ea2000c1e9900 */
[----:B------:R-:W-:-:S04]  /*2160*/  IADD3 R0, P0, PT, R6, R9, RZ ;  /* 0x0000000906007210 */ /* 0x000fc80007f1e0ff */
[----:B------:R-:W-:Y:S02]  /*2170*/  LEA.HI.X.SX32 R29, R9, R8, 0x1, P0 ;  /* 0x00000008091d7211 */ /* 0x000fe400000f0eff */
[----:B------:R-:W-:-:S04]  /*2180*/  LEA R44, P0, R0, UR12, 0x2 ;  /* 0x0000000c002c7c11 */ /* 0x000fc8000f8010ff */
[----:B------:R-:W-:Y:S02]  /*2190*/  LEA.HI.X R45, R0, UR13, R29, 0x2, P0 ;  /* 0x0000000d002d7c11 */ /* 0x000fe400080f141d */
[----:B------:R-:W-:-:S03]  /*21a0*/  IADD3 R0, P0, PT, R5, R52, RZ ;  /* 0x0000003405007210 */ /* 0x000fc60007f1e0ff */
[----:B------:R-:W3:Y:S01]  /*21b0*/  LDG.E R60, desc[UR6][R44.64] ;  /* 0x000000062c3c7981 */ /* 0x000ee2000c1e1900 */
[----:B------:R-:W-:Y:S01]  /*21c0*/  LEA.HI.X.SX32 R29, R52, R7, 0x1, P0 ;  /* 0x00000007341d7211 */ /* 0x000fe200000f0eff */
[----:B------:R-:W-:-:S03]  /*21d0*/  IMAD.SHL.U32 R40, R0, 0x4, RZ ;  /* 0x0000000400287824 */ /* 0x000fc600078e00ff */
[----:B------:R-:W-:Y:S02]  /*21e0*/  SHF.L.U64.HI R0, R0, 0x2, R29 ;  /* 0x0000000200007819 */ /* 0x000fe4000001021d */
[----:B-1----:R-:W-:-:S04]  /*21f0*/  IADD3 R42, P0, PT, R40, UR8, RZ ;  /* 0x00000008282a7c10 */ /* 0x002fc8000ff1e0ff */
[----:B------:R-:W-:Y:S02]  /*2200*/  IADD3.X R43, PT, PT, R0, UR9, RZ, P0, !PT ;  /* 0x00000009002b7c10 */ /* 0x000fe400087fe4ff */
[----:B------:R-:W-:-:S03]  /*2210*/  IADD3 R40, P0, PT, R40, UR10, RZ ;  /* 0x0000000a28287c10 */ /* 0x000fc6000ff1e0ff */
[----:B------:R-:W4:Y:S01]  /*2220*/  LDG.E R56, desc[UR6][R42.64] ;  /* 0x000000062a387981 */ /* 0x000f22000c1e1900 */
[----:B------:R-:W-:Y:S01]  /*2230*/  IADD3.X R41, PT, PT, R0, UR11, RZ, P0, !PT ;  /* 0x0000000b00297c10 */ /* 0x000fe200087fe4ff */
[----:B------:R-:W-:Y:S02]  /*2240*/  DADD R28, -R16, 1 ;  /* 0x3ff00000101c7429 */ /* 0x000fe40000000100 */
[----:B------:R0:W5:Y:S04]  /*2250*/  LDG.E.CONSTANT R0, desc[UR6][R54.64+0x4] ;  /* 0x0000040636007981 */ /* 0x000168000c1e9900 */
[----:B------:R-:W4:Y:S01]  /*2260*/  LDG.E R53, desc[UR6][R40.64] ;  /* 0x0000000628357981 */ /* 0x000f22000c1e1900 */
[----:B------:R-:W-:Y:S01]  /*2270*/  ISETP.NE.AND P0, PT, RZ, UR4, PT ;  /* 0x00000004ff007c0c */ /* 0x000fe2000bf05270 */
[----:B------:R-:W-:-:S12]  /*2280*/  DMUL R28, R28, 0.5 ;  /* 0x3fe000001c1c7828 */ /* 0x000fd80000000000 */
[----:B------:R-:W-:-:S06]  /*2290*/  @P0 DSETP.GT.AND P2, PT, R32, R48, PT ;  /* 0x000000302000022a */ /* 0x000fcc0003f44000 */
[----:B0-----:R-:W-:Y:S01]  /*22a0*/  @P0 FSEL R55, R33, R27, P2 ;  /* 0x0000001b21370208 */ /* 0x001fe20001000000 */
[----:B------:R-:W-:Y:S01]  /*22b0*/  UIADD3 UR5, UPT, UPT, UR4, 0x1, URZ ;  /* 0x0000000104057890 */ /* 0x000fe2000fffe0ff */
[----:B------:R-:W-:-:S05]  /*22c0*/  VIADD R9, R9, 0x1 ;  /* 0x0000000109097836 */ /* 0x000fca0000000000 */
[----:B------:R-:W-:Y:S01]  /*22d0*/  ISETP.NE.AND P3, PT, R9, R4, PT ;  /* 0x000000040900720c */ /* 0x000fe20003f65270 */
[----:B------:R-:W-:-:S03]  /*22e0*/  UISETP.GE.U32.AND UP0, UPT, UR4, 0x31, UPT ;  /* 0x000000310400788c */ /* 0x000fc6000bf06070 */
[----:B------:R-:W-:Y:S01]  /*22f0*/  SEL R9, R9, RZ, P3 ;  /* 0x000000ff09097207 */ /* 0x000fe20001800000 */
[----:B--2---:R-:W0:Y:S02]  /*2300*/  F2F.F64.F32 R34, R34 ;  /* 0x0000002200227310 */ /* 0x004e240000201800 */
[----:B0-----:R-:W-:-:S08]  /*2310*/  @P0 DADD R50, R34, -R50 ;  /* 0x0000000022320229 */ /* 0x001fd00000000832 */
[----:B------:R-:W-:-:S08]  /*2320*/  @P0 DMUL R50, R28, R50 ;  /* 0x000000321c320228 */ /* 0x000fd00000000000 */
[----:B------:R-:W-:Y:S01]  /*2330*/  @P0 DFMA R50, R18, R32, R50 ;  /* 0x000000201232022b */ /* 0x000fe20000000032 */
[----:B------:R-:W-:Y:S02]  /*2340*/  IMAD.MOV.U32 R28, RZ, RZ, R34 ;  /* 0x000000ffff1c7224 */ /* 0x000fe400078e0022 */
[----:B------:R-:W-:-:S05]  /*2350*/  IMAD.MOV.U32 R29, RZ, RZ, R35 ;  /* 0x000000ffff1d7224 */ /* 0x000fca00078e0023 */
[----:B------:R-:W-:Y:S01]  /*2360*/  @P0 DFMA R28, -R16, R48, R50 ;  /* 0x00000030101c022b */ /* 0x000fe20000000132 */
[----:B------:R-:W-:-:S07]  /*2370*/  @P0 FSEL R51, R32, R26, P2 ;  /* 0x0000001a20330208 */ /* 0x000fce0001000000 */
[C---:B------:R-:W-:Y:S02]  /*2380*/  @P0 DSETP.GT.AND P1, PT, R32.reuse, R28, PT ;  /* 0x0000001c2000022a */ /* 0x040fe40003f24000 */
[----:B------:R-:W-:-:S04]  /*2390*/  @P0 DSETP.GEU.AND P2, PT, R32, R48, PT ;  /* 0x000000302000022a */ /* 0x000fc80003f4e000 */
[----:B------:R-:W-:Y:S02]  /*23a0*/  @P0 FSEL R50, R51, R26, P1 ;  /* 0x0000001a33320208 */ /* 0x000fe40000800000 */
[----:B------:R-:W-:Y:S01]  /*23b0*/  @P0 FSEL R51, R55, R27, P1 ;  /* 0x0000001b37330208 */ /* 0x000fe20000800000 */
[----:B------:R-:W-:Y:S01]  /*23c0*/  @P0 DSETP.GEU.AND P1, PT, R32, R28, PT ;  /* 0x0000001c2000022a */ /* 0x000fe20003f2e000 */
[----:B------:R-:W0:Y:S01]  /*23d0*/  F2F.F64.F32 R54, R3 ;  /* 0x0000000300367310 */ /* 0x000e220000201800 */
[----:B------:R-:W-:Y:S02]  /*23e0*/  @P0 FSEL R49, R32, R24, !P2 ;  /* 0x0000001820310208 */ /* 0x000fe40005000000 */
[----:B------:R-:W-:Y:S01]  /*23f0*/  @P0 IMAD.MOV.U32 R27, RZ, RZ, R51 ;  /* 0x000000ffff1b0224 */ /* 0x000fe200078e0033 */
[----:B------:R-:W-:-:S04]  /*2400*/  @P0 FSEL R51, R33, R25, !P2 ;  /* 0x0000001921330208 */ /* 0x000fc80005000000 */
[----:B------:R-:W1:Y:S01]  /*2410*/  F2F.F32.F64 R57, R28 ;  /* 0x0000001c00397310 */ /* 0x000e620000301000 */
[----:B------:R-:W-:Y:S01]  /*2420*/  @P0 FSEL R48, R49, R24, !P1 ;  /* 0x0000001831300208 */ /* 0x000fe20004800000 */
[----:B------:R-:W-:Y:S01]  /*2430*/  @P0 IMAD.MOV.U32 R26, RZ, RZ, R50 ;  /* 0x000000ffff1a0224 */ /* 0x000fe200078e0032 */
[----:B------:R-:W-:-:S03]  /*2440*/  @P0 FSEL R49, R51, R25, !P1 ;  /* 0x0000001933310208 */ /* 0x000fc60004800000 */
[----:B------:R-:W-:Y:S02]  /*2450*/  @P0 IMAD.MOV.U32 R24, RZ, RZ, R48 ;  /* 0x000000ffff180224 */ /* 0x000fe400078e0030 */
[----:B------:R-:W-:Y:S01]  /*2460*/  @P0 IMAD.MOV.U32 R25, RZ, RZ, R49 ;  /* 0x000000ffff190224 */ /* 0x000fe200078e0031 */
[-C--:B0-----:R-:W-:Y:S01]  /*2470*/  DMUL R58, R26, R54.reuse ;  /* 0x000000361a3a7228 */ /* 0x081fe20000000000 */
[----:B---3--:R-:W-:Y:S04]  /*2480*/  F2F.F64.F32 R48, R60 ;  /* 0x0000003c00307310 */ /* 0x008fe80000201800 */
[----:B------:R-:W-:-:S04]  /*2490*/  DMUL R54, R24, R54 ;  /* 0x0000003618367228 */ /* 0x000fc80000000000 */
[----:B-1----:R-:W0:Y:S08]  /*24a0*/  F2F.F64.F32 R50, R57 ;  /* 0x0000003900327310 */ /* 0x002e300000201800 */
[----:B------:R-:W1:Y:S08]  /*24b0*/  F2F.F32.F64 R59, R58 ;  /* 0x0000003a003b7310 */ /* 0x000e700000301000 */
[----:B------:R2:W3:Y:S01]  /*24c0*/  F2F.F32.F64 R55, R54 ;  /* 0x0000003600377310 */ /* 0x0004e20000301000 */
[----:B0-----:R-:W-:Y:S01]  /*24d0*/  DADD R48, R50, -R48 ;  /* 0x0000000032307229 */ /* 0x001fe20000000830 */
[----:B------:R-:W-:-:S06]  /*24e0*/  ISETP.LE.U32.AND P1, PT, R4, UR5, PT ;  /* 0x0000000504007c0c */ /* 0x000fcc000bf23070 */
[----:B----4-:R-:W-:Y:S01]  /*24f0*/  F2F.F64.F32 R50, R56 ;  /* 0x0000003800327310 */ /* 0x010fe20000201800 */
[----:B------:R-:W-:Y:S01]  /*2500*/  DADD R46, R48, R46 ;  /* 0x00000000302e7229 */ /* 0x000fe2000000002e */
[----:B--2---:R-:W-:-:S06]  /*2510*/  VIADD R54, R52, 0x1 ;  /* 0x0000000134367836 */ /* 0x004fcc0000000000 */
[----:B-1----:R-:W0:Y:S01]  /*2520*/  F2F.F64.F32 R60, R59 ;  /* 0x0000003b003c7310 */ /* 0x002e220000201800 */
[----:B------:R1:W-:Y:S07]  /*2530*/  STG.E desc[UR6][R42.64], R59 ;  /* 0x0000003b2a007986 */ /* 0x0003ee000c101906 */
[----:B------:R-:W-:Y:S01]  /*2540*/  F2F.F64.F32 R48, R53 ;  /* 0x0000003500307310 */ /* 0x000fe20000201800 */
[----:B---3--:R2:W-:Y:S07]  /*2550*/  STG.E desc[UR6][R40.64], R55 ;  /* 0x0000003728007986 */ /* 0x0085ee000c101906 */
[----:B------:R-:W3:Y:S01]  /*2560*/  F2F.F64.F32 R52, R55 ;  /* 0x0000003700347310 */ /* 0x000ee20000201800 */
[----:B------:R4:W-:Y:S01]  /*2570*/  STG.E desc[UR6][R44.64], R57 ;  /* 0x000000392c007986 */ /* 0x0009e2000c101906 */
[----:B------:R-:W-:Y:S01]  /*2580*/  ISETP.NE.AND P2, PT, R54, 0x32, PT ;  /* 0x000000323600780c */ /* 0x000fe20003f45270 */
[----:B-1----:R-:W-:-:S02]  /*2590*/  @P1 DMUL R42, R46, R20 ;  /* 0x000000142e2a1228 */ /* 0x002fc40000000000 */
[----:B0-----:R-:W-:Y:S01]  /*25a0*/  DADD R50, R60, -R50 ;  /* 0x000000003c327229 */ /* 0x001fe20000000832 */
[----:B------:R-:W-:-:S03]  /*25b0*/  SEL R54, R54, RZ, P2 ;  /* 0x000000ff36367207 */ /* 0x000fc60001000000 */
[----:B--2---:R4:W0:Y:S01]  /*25c0*/  @P1 F2F.F32.F64 R55, R42 ;  /* 0x0000002a00371310 */ /* 0x0048220000301000 */
[----:B------:R-:W-:Y:S02]  /*25d0*/  IADD3 R56, P2, PT, R5, R54, RZ ;  /* 0x0000003605387210 */ /* 0x000fe40007f5e0ff */
[----:B------:R-:W-:Y:S01]  /*25e0*/  IADD3 R40, P3, PT, R6, R9, RZ ;  /* 0x0000000906287210 */ /* 0x000fe20007f7e0ff */
[----:B---3--:R-:W-:-:S03]  /*25f0*/  DADD R52, R52, -R48 ;  /* 0x0000000034347229 */ /* 0x008fc60000000830 */
[----:B------:R-:W-:Y:S01]  /*2600*/  LEA.HI.X.SX32 R41, R9, R8, 0x1, P3 ;  /* 0x0000000809297211 */ /* 0x000fe200018f0eff */
[----:B------:R-:W-:Y:S01]  /*2610*/  DADD R36, R50, R36 ;  /* 0x0000000032247229 */ /* 0x000fe20000000024 */
[----:B------:R-:W-:Y:S01]  /*2620*/  LEA R48, P3, R40, UR12, 0x2 ;  /* 0x0000000c28307c11 */ /* 0x000fe2000f8610ff */
[----:B------:R-:W-:Y:S01]  /*2630*/  IMAD.SHL.U32 R51, R56, 0x4, RZ ;  /* 0x0000000438337824 */ /* 0x000fe200078e00ff */
[----:B------:R-:W-:Y:S02]  /*2640*/  LEA.HI.X.SX32 R59, R54, R7, 0x1, P2 ;  /* 0x00000007363b7211 */ /* 0x000fe400010f0eff */
[----:B------:R-:W-:Y:S01]  /*2650*/  LEA.HI.X R49, R40, UR13, R41, 0x2, P3 ;  /* 0x0000000d28317c11 */ /* 0x000fe200098f1429 */
[----:B------:R-:W-:Y:S01]  /*2660*/  DADD R38, R52, R38 ;  /* 0x0000000034267229 */ /* 0x000fe20000000026 */
[----:B------:R-:W-:Y:S01]  /*2670*/  IADD3 R50, P2, PT, R51, UR8, RZ ;  /* 0x0000000833327c10 */ /* 0x000fe2000ff5e0ff */
[----:B------:R-:W-:Y:S01]  /*2680*/  @P1 IMAD.WIDE.U32 R40, R2, 0x4, R12 ;  /* 0x0000000402281825 */ /* 0x000fe200078e000c */
[----:B------:R-:W-:Y:S01]  /*2690*/  SHF.L.U64.HI R56, R56, 0x2, R59 ;  /* 0x0000000238387819 */ /* 0x000fe2000001023b */
[----:B0---4-:R-:W-:Y:S10]  /*26a0*/  BRA.U !UP0, `(.L_x_77) ;  /* 0x0000000108287547 */ /* 0x011ff4000b800000 */
[----:B------:R-:W-:Y:S01]  /*26b0*/  UMOV UR14, 0x47ae147b ;  /* 0x47ae147b000e7882 */ /* 0x000fe20000000000 */
[----:B------:R-:W-:Y:S01]  /*26c0*/  UMOV UR15, 0x3f947ae1 ;  /* 0x3f947ae1000f7882 */ /* 0x000fe20000000000 */
[C---:B------:R-:W-:Y:S01]  /*26d0*/  IMAD.WIDE.U32 R44, R2.reuse, 0x4, R10 ;  /* 0x00000004022c7825 */ /* 0x040fe200078e000a */
[----:B------:R-:W-:Y:S02]  /*26e0*/  DMUL R58, R36, UR14 ;  /* 0x0000000e243a7c28 */ /* 0x000fe40008000000 */
[----:B------:R-:W-:Y:S01]  /*26f0*/  DMUL R52, R38, UR14 ;  /* 0x0000000e26347c28 */ /* 0x000fe20008000000 */
[----:B------:R-:W-:-:S07]  /*2700*/  IMAD.WIDE.U32 R42, R2, 0x4, R14 ;  /* 0x00000004022a7825 */ /* 0x000fce00078e000e */
[----:B------:R-:W0:Y:S08]  /*2710*/  F2F.F32.F64 R59, R58 ;  /* 0x0000003a003b7310 */ /* 0x000e300000301000 */
[----:B------:R-:W1:Y:S01]  /*2720*/  F2F.F32.F64 R53, R52 ;  /* 0x0000003400357310 */ /* 0x000e620000301000 */
[----:B0-----:R0:W-:Y:S04]  /*2730*/  STG.E desc[UR6][R44.64], R59 ;  /* 0x0000003b2c007986 */ /* 0x0011e8000c101906 */
[----:B-1----:R0:W-:Y:S02]  /*2740*/  STG.E desc[UR6][R42.64], R53 ;  /* 0x000000352a007986 */ /* 0x0021e4000c101906 */
.L_x_77:
[----:B------:R1:W-:Y:S01]  /*2750*/  @P1 STG.E desc[UR6][R40.64], R55 ;  /* 0x0000003728001986 */ /* 0x0003e2000c101906 */
[----:B0-----:R-:W-:Y:S02]  /*2760*/  IADD3 R44, P1, PT, R51, UR10, RZ ;  /* 0x0000000a332c7c10 */ /* 0x001fe4000ff3e0ff */
[C---:B------:R-:W-:Y:S01]  /*2770*/  IADD3.X R51, PT, PT, R56.reuse, UR9, RZ, P2, !PT ;  /* 0x0000000938337c10 */ /* 0x040fe200097fe4ff */
[----:B------:R-:W2:Y:S01]  /*2780*/  LDG.E R57, desc[UR6][R48.64] ;  /* 0x0000000630397981 */ /* 0x000ea2000c1e1900 */
[----:B------:R-:W-:-:S03]  /*2790*/  IADD3.X R45, PT, PT, R56, UR11, RZ, P1, !PT ;  /* 0x0000000b382d7c10 */ /* 0x000fc60008ffe4ff */
[----:B------:R-:W3:Y:S04]  /*27a0*/  LDG.E R58, desc[UR6][R50.64] ;  /* 0x00000006323a7981 */ /* 0x000ee8000c1e1900 */
[----:B------:R-:W4:Y:S01]  /*27b0*/  LDG.E R56, desc[UR6][R44.64] ;  /* 0x000000062c387981 */ /* 0x000f22000c1e1900 */
[----:B-----5:R-:W0:Y:S01]  /*27c0*/  F2F.F64.F32 R42, R0 ;  /* 0x00000000002a7310 */ /* 0x020e220000201800 */
[----:B------:R-:W-:Y:S01]  /*27d0*/  DADD R52, -R16, 1 ;  /* 0x3ff0000010347429 */ /* 0x000fe20000000100 */
[----:B------:R-:W-:Y:S01]  /*27e0*/  UISETP.GE.U32.AND UP0, UPT, UR4, 0x30, UPT ;  /* 0x000000300400788c */ /* 0x000fe2000bf06070 */
[----:B------:R-:W-:Y:S01]  /*27f0*/  @P0 DSETP.GT.AND P2, PT, R28, R32, PT ;  /* 0x000000201c00022a */ /* 0x000fe20003f44000 */
[----:B------:R-:W-:Y:S02]  /*2800*/  VIADD R54, R54, 0x1 ;  /* 0x0000000136367836 */ /* 0x000fe40000000000 */
[----:B------:R-:W-:-:S03]  /*2810*/  VIADD R9, R9, 0x1 ;  /* 0x0000000109097836 */ /* 0x000fc60000000000 */
[----:B------:R-:W-:Y:S01]  /*2820*/  DMUL R52, R52, 0.5 ;  /* 0x3fe0000034347828 */ /* 0x000fe20000000000 */
[----:B-1----:R-:W-:Y:S01]  /*2830*/  @P0 FSEL R55, R29, R27, P2 ;  /* 0x0000001b1d370208 */ /* 0x002fe20001000000 */
[----:B0-----:R-:W-:Y:S01]  /*2840*/  @P0 DADD R30, R42, -R30 ;  /* 0x000000002a1e0229 */ /* 0x001fe2000000081e */
[----:B------:R-:W-:Y:S02]  /*2850*/  IMAD.MOV.U32 R40, RZ, RZ, R42 ;  /* 0x000000ffff287224 */ /* 0x000fe400078e002a */
[----:B------:R-:W-:-:S05]  /*2860*/  IMAD.MOV.U32 R41, RZ, RZ, R43 ;  /* 0x000000ffff297224 */ /* 0x000fca00078e002b */
[----:B------:R-:W-:Y:S01]  /*2870*/  @P0 DMUL R30, R52, R30 ;  /* 0x0000001e341e0228 */ /* 0x000fe20000000000 */
[----:B------:R-:W-:Y:S01]  /*2880*/  @P0 FSEL R53, R28, R26, P2 ;  /* 0x0000001a1c350208 */ /* 0x000fe20001000000 */
[----:B------:R-:W-:-:S06]  /*2890*/  @P0 DSETP.GEU.AND P2, PT, R28, R32, PT ;  /* 0x000000201c00022a */ /* 0x000fcc0003f4e000 */
[----:B------:R-:W-:-:S08]  /*28a0*/  @P0 DFMA R30, R18, R28, R30 ;  /* 0x0000001c121e022b */ /* 0x000fd0000000001e */
[----:B------:R-:W-:Y:S02]  /*28b0*/  @P0 DFMA R40, -R16, R32, R30 ;  /* 0x000000201028022b */ /* 0x000fe4000000011e */
[----:B------:R-:W0:Y:S01]  /*28c0*/  F2F.F64.F32 R30, R3 ;  /* 0x00000003001e7310 */ /* 0x000e220000201800 */
[----:B------:R-:W-:-:S05]  /*28d0*/  @P0 FSEL R33, R28, R24, !P2 ;  /* 0x000000181c210208 */ /* 0x000fca0005000000 */
[----:B------:R-:W-:-:S06]  /*28e0*/  @P0 DSETP.GT.AND P1, PT, R28, R40, PT ;  /* 0x000000281c00022a */ /* 0x000fcc0003f24000 */
[----:B------:R-:W-:Y:S02]  /*28f0*/  @P0 FSEL R0, R53, R26, P1 ;  /* 0x0000001a35000208 */ /* 0x000fe40000800000 */
[----:B------:R-:W-:Y:S01]  /*2900*/  @P0 FSEL R53, R55, R27, P1 ;  /* 0x0000001b37350208 */ /* 0x000fe20000800000 */
[----:B------:R-:W-:Y:S01]  /*2910*/  @P0 DSETP.GEU.AND P1, PT, R28, R40, PT ;  /* 0x000000281c00022a */ /* 0x000fe20003f2e000 */
[-C--:B------:R-:W-:Y:S01]  /*2920*/  @P0 FSEL R55, R29, R25.reuse, !P2 ;  /* 0x000000191d370208 */ /* 0x080fe20005000000 */
[----:B------:R-:W-:Y:S02]  /*2930*/  @P0 IMAD.MOV.U32 R26, RZ, RZ, R0 ;  /* 0x000000ffff1a0224 */ /* 0x000fe400078e0000 */
[----:B------:R-:W-:Y:S02]  /*2940*/  @P0 IMAD.MOV.U32 R27, RZ, RZ, R53 ;  /* 0x000000ffff1b0224 */ /* 0x000fe400078e0035 */
[----:B------:R-:W-:Y:S02]  /*2950*/  @P0 FSEL R32, R33, R24, !P1 ;  /* 0x0000001821200208 */ /* 0x000fe40004800000 */
[----:B------:R-:W-:-:S02]  /*2960*/  @P0 FSEL R33, R55, R25, !P1 ;  /* 0x0000001937210208 */ /* 0x000fc40004800000 */
[----:B0-----:R-:W-:Y:S01]  /*2970*/  DMUL R52, R26, R30 ;  /* 0x0000001e1a347228 */ /* 0x001fe20000000000 */
[----:B------:R-:W-:Y:S01]  /*2980*/  @P0 IMAD.MOV.U32 R24, RZ, RZ, R32 ;  /* 0x000000ffff180224 */ /* 0x000fe200078e0020 */
[----:B------:R-:W-:Y:S01]  /*2990*/  F2F.F32.F64 R55, R40 ;  /* 0x0000002800377310 */ /* 0x000fe20000301000 */
[----:B------:R-:W-:Y:S01]  /*29a0*/  @P0 IMAD.MOV.U32 R25, RZ, RZ, R33 ;  /* 0x000000ffff190224 */ /* 0x000fe200078e0021 */
[----:B------:R-:W-:Y:S02]  /*29b0*/  ISETP.NE.AND P0, PT, R54, 0x32, PT ;  /* 0x000000323600780c */ /* 0x000fe40003f05270 */
[----:B------:R-:W-:-:S03]  /*29c0*/  ISETP.NE.AND P1, PT, R9, R4, PT ;  /* 0x000000040900720c */ /* 0x000fc60003f25270 */
[----:B------:R-:W-:Y:S01]  /*29d0*/  DMUL R30, R24, R30 ;  /* 0x0000001e181e7228 */ /* 0x000fe20000000000 */
[----:B------:R-:W0:Y:S01]  /*29e0*/  F2F.F32.F64 R0, R52 ;  /* 0x0000003400007310 */ /* 0x000e220000301000 */
[----:B------:R-:W-:-:S07]  /*29f0*/  SEL R9, R9, RZ, P1 ;  /* 0x000000ff09097207 */ /* 0x000fce0000800000 */
[----:B------:R-:W1:Y:S01]  /*2a00*/  F2F.F32.F64 R59, R30 ;  /* 0x0000001e003b7310 */ /* 0x000e620000301000 */
[----:B0-----:R-:W-:Y:S07]  /*2a10*/  STG.E desc[UR6][R50.64], R0 ;  /* 0x0000000032007986 */ /* 0x001fee000c101906 */
[----:B------:R-:W-:Y:S01]  /*2a20*/  F2F.F64.F32 R32, R55 ;  /* 0x0000003700207310 */ /* 0x000fe20000201800 */
[----:B-1----:R3:W-:Y:S07]  /*2a30*/  STG.E desc[UR6][R44.64], R59 ;  /* 0x0000003b2c007986 */ /* 0x0027ee000c101906 */
[----:B------:R-:W-:Y:S01]  /*2a40*/  F2F.F64.F32 R52, R59 ;  /* 0x0000003b00347310 */ /* 0x000fe20000201800 */
[----:B------:R0:W-:Y:S07]  /*2a50*/  STG.E desc[UR6][R48.64], R55 ;  /* 0x0000003730007986 */ /* 0x0001ee000c101906 */
[----:B------:R-:W-:Y:S08]  /*2a60*/  F2F.F64.F32 R30, R0 ;  /* 0x00000000001e7310 */ /* 0x000ff00000201800 */
[----:B--2---:R-:W1:Y:S08]  /*2a70*/  F2F.F64.F32 R60, R57 ;  /* 0x00000039003c7310 */ /* 0x004e700000201800 */
[----:B---3--:R-:W2:Y:S01]  /*2a80*/  F2F.F64.F32 R58, R58 ;  /* 0x0000003a003a7310 */ /* 0x008ea20000201800 */
[----:B-1----:R-:W-:-:S07]  /*2a90*/  DADD R32, R32, -R60 ;  /* 0x0000000020207229 */ /* 0x002fce000000083c */
[----:B----4-:R-:W1:Y:S01]  /*2aa0*/  F2F.F64.F32 R56, R56 ;  /* 0x0000003800387310 */ /* 0x010e620000201800 */
[----:B--2---:R-:W-:Y:S02]  /*2ab0*/  DADD R30, R30, -R58 ;  /* 0x000000001e1e7229 */ /* 0x004fe4000000083a */
[----:B------:R-:W-:Y:S02]  /*2ac0*/  DADD R46, R46, R32 ;  /* 0x000000002e2e7229 */ /* 0x000fe40000000020 */
[----:B-1----:R-:W-:-:S04]  /*2ad0*/  DADD R52, R52, -R56 ;  /* 0x0000000034347229 */ /* 0x002fc80000000838 */
[----:B------:R-:W-:-:S04]  /*2ae0*/  DADD R36, R36, R30 ;  /* 0x0000000024247229 */ /* 0x000fc8000000001e */
[----:B------:R-:W-:Y:S01]  /*2af0*/  DADD R38, R38, R52 ;  /* 0x0000000026267229 */ /* 0x000fe20000000034 */
[----:B------:R-:W-:Y:S01]  /*2b00*/  SEL R52, R54, RZ, P0 ;  /* 0x000000ff36347207 */ /* 0x000fe20000000000 */
[----:B0-----:R-:W-:Y:S09]  /*2b10*/  BRA.U !UP0, `(.L_x_78) ;  /* 0x0000000108287547 */ /* 0x001ff2000b800000 */
        /* <DEDUP_REMOVED lines=10> */
.L_x_78:
[----:B------:R-:W-:Y:S01]  /*2bc0*/  UIADD3 UR4, UPT, UPT, UR4, 0x2, URZ ;  /* 0x0000000204047890 */ /* 0x000fe2000fffe0ff */
[----:B------:R-:W1:Y:S01]  /*2bd0*/  LDC R0, c[0x0][0x3a8] ;  /* 0x0000ea00ff007b82 */ /* 0x000e620000000800 */
[----:B------:R-:W-:Y:S02]  /*2be0*/  IMAD.MOV.U32 R30, RZ, RZ, R42 ;  /* 0x000000ffff1e7224 */ /* 0x000fe400078e002a */
[----:B------:R-:W-:Y:S02]  /*2bf0*/  IMAD.MOV.U32 R50, RZ, RZ, R34 ;  /* 0x000000ffff327224 */ /* 0x000fe400078e0022 */
[----:B------:R-:W-:Y:S01]  /*2c00*/  ISETP.LE.U32.AND P0, PT, R4, UR4, PT ;  /* 0x0000000404007c0c */ /* 0x000fe2000bf03070 */
[----:B------:R-:W-:Y:S02]  /*2c10*/  IMAD.MOV.U32 R51, RZ, RZ, R35 ;  /* 0x000000ffff337224 */ /* 0x000fe400078e0023 */
[----:B0-----:R-:W1:Y:S01]  /*2c20*/  LDC R31, c[0x0][0x3a0] ;  /* 0x0000e800ff1f7b82 */ /* 0x001e620000000800 */
[----:B------:R-:W-:-:S02]  /*2c30*/  IMAD.MOV.U32 R48, RZ, RZ, R28 ;  /* 0x000000ffff307224 */ /* 0x000fc400078e001c */
[----:B------:R-:W-:Y:S02]  /*2c40*/  IMAD.MOV.U32 R49, RZ, RZ, R29 ;  /* 0x000000ffff317224 */ /* 0x000fe400078e001d */
[----:B------:R-:W-:Y:S02]  /*2c50*/  IMAD.MOV.U32 R32, RZ, RZ, R40 ;  /* 0x000000ffff207224 */ /* 0x000fe400078e0028 */
[----:B------:R-:W-:-:S03]  /*2c60*/  IMAD.MOV.U32 R33, RZ, RZ, R41 ;  /* 0x000000ffff217224 */ /* 0x000fc600078e0029 */
[----:B------:R-:W-:Y:S01]  /*2c70*/  @P0 DMUL R44, R46, R20 ;  /* 0x000000142e2c0228 */ /* 0x000fe20000000000 */
[----:B------:R-:W-:-:S04]  /*2c80*/  @P0 IMAD.WIDE.U32 R54, R2, 0x4, R12 ;  /* 0x0000000402360825 */ /* 0x000fc800078e000c */
[----:B------:R-:W-:-:S05]  /*2c90*/  VIADD R2, R2, 0x2 ;  /* 0x0000000202027836 */ /* 0x000fca0000000000 */
[----:B------:R-:W0:Y:S01]  /*2ca0*/  @P0 F2F.F32.F64 R45, R44 ;  /* 0x0000002c002d0310 */ /* 0x000e220000301000 */
[----:B-1----:R-:W-:Y:S02]  /*2cb0*/  IMAD.IADD R0, R31, 0x1, -R0 ;  /* 0x000000011f007824 */ /* 0x002fe400078e0a00 */
[----:B------:R-:W-:-:S03]  /*2cc0*/  IMAD.MOV.U32 R31, RZ, RZ, R43 ;  /* 0x000000ffff1f7224 */ /* 0x000fc600078e002b */
[----:B------:R-:W-:Y:S01]  /*2cd0*/  LOP3.LUT R0, R0, 0xfffffffe, RZ, 0xc0, !PT ;  /* 0xfffffffe00007812 */ /* 0x000fe200078ec0ff */
[----:B0-----:R0:W-:Y:S03]  /*2ce0*/  @P0 STG.E desc[UR6][R54.64+0x4], R45 ;  /* 0x0000042d36000986 */ /* 0x0011e6000c101906 */
[----:B------:R-:W-:-:S13]  /*2cf0*/  ISETP.NE.AND P0, PT, R0, UR4, PT ;  /* 0x0000000400007c0c */ /* 0x000fda000bf05270 */
[----:B0-----:R-:W-:Y:S05]  /*2d00*/  @P0 BRA `(.L_x_79) ;  /* 0xfffffff400080947 */ /* 0x001fea000383ffff */
[----:B------:R-:W-:Y:S01]  /*2d10*/  IMAD.MOV.U32 R50, RZ, RZ, R34 ;  /* 0x000000ffff327224 */ /* 0x000fe200078e0022 */
[----:B------:R-:W-:Y:S01]  /*2d20*/  SHF.R.S32.HI R53, RZ, 0x1f, R52 ;  /* 0x0000001fff357819 */ /* 0x000fe20000011434 */
[----:B------:R-:W-:Y:S01]  /*2d30*/  IMAD.MOV.U32 R51, RZ, RZ, R35 ;  /* 0x000000ffff337224 */ /* 0x000fe200078e0023 */
[--C-:B------:R-:W-:Y:S01]  /*2d40*/  SHF.R.S32.HI R31, RZ, 0x1f, R9.reuse ;  /* 0x0000001fff1f7819 */ /* 0x100fe20000011409 */
[----:B------:R-:W-:-:S07]  /*2d50*/  IMAD.MOV.U32 R30, RZ, RZ, R9 ;  /* 0x000000ffff1e7224 */ /* 0x000fce00078e0009 */
.L_x_76:
[----:B------:R-:W0:Y:S01]  /*2d60*/  LDC R9, c[0x0][0x3a0] ;  /* 0x0000e800ff097b82 */ /* 0x000e220000000800 */
[----:B------:R-:W0:Y:S02]  /*2d70*/  LDCU UR4, c[0x0][0x3a8] ;  /* 0x00007500ff0477ac */ /* 0x000e240008000800 */
[----:B0-----:R-:W-:-:S05]  /*2d80*/  VIADD R9, R9, -UR4 ;  /* 0x8000000409097c36 */ /* 0x001fca0008000000 */
[----:B------:R-:W-:-:S04]  /*2d90*/  LOP3.LUT R9, R9, 0x1, RZ, 0xc0, !PT ;  /* 0x0000000109097812 */ /* 0x000fc800078ec0ff */
[----:B------:R-:W-:-:S13]  /*2da0*/  ISETP.NE.U32.AND P0, PT, R9, 0x1, PT ;  /* 0x000000010900780c */ /* 0x000fda0003f05070 */
[----:B------:R-:W-:Y:S05]  /*2db0*/  @P0 EXIT ;  /* 0x000000000000094d */ /* 0x000fea0003800000 */
[----:B------:R-:W-:Y:S01]  /*2dc0*/  IMAD.WIDE.U32 R32, R2, 0x4, R22 ;  /* 0x0000000402207825 */ /* 0x000fe200078e0016 */
[----:B------:R-:W0:Y:S04]  /*2dd0*/  LDCU.128 UR8, c[0x0][0x3d0] ;  /* 0x00007a00ff0877ac */ /* 0x000e280008000c00 */
[----:B------:R-:W2:Y:S01]  /*2de0*/  LDG.E.CONSTANT R9, desc[UR6][R32.64] ;  /* 0x0000000620097981 */ /* 0x000ea2000c1e9900 */
[----:B------:R-:W1:Y:S01]  /*2df0*/  LDCU.64 UR4, c[0x0][0x3e0] ;  /* 0x00007c00ff0477ac */ /* 0x000e620008000a00 */
[----:B------:R-:W-:Y:S02]  /*2e00*/  IADD3 R22, P0, PT, R5, R52, RZ ;  /* 0x0000003405167210 */ /* 0x000fe40007f1e0ff */
[----:B------:R-:W-:-:S03]  /*2e10*/  IADD3 R5, P1, PT, R6, R30, RZ ;  /* 0x0000001e06057210 */ /* 0x000fc60007f3e0ff */
[----:B------:R-:W-:Y:S02]  /*2e20*/  IMAD.X R7, R7, 0x1, R53, P0 ;  /* 0x0000000107077824 */ /* 0x000fe400000e0635 */
[----:B------:R-:W-:Y:S02]  /*2e30*/  IMAD.SHL.U32 R30, R22, 0x4, RZ ;  /* 0x00000004161e7824 */ /* 0x000fe400078e00ff */
[----:B------:R-:W-:Y:S01]  /*2e40*/  IMAD.X R8, R8, 0x1, R31, P1 ;  /* 0x0000000108087824 */ /* 0x000fe200008e061f */
[----:B------:R-:W-:Y:S02]  /*2e50*/  SHF.L.U64.HI R31, R22, 0x2, R7 ;  /* 0x00000002161f7819 */ /* 0x000fe40000010207 */
[C---:B0-----:R-:W-:Y:S02]  /*2e60*/  IADD3 R6, P0, PT, R30.reuse, UR8, RZ ;  /* 0x000000081e067c10 */ /* 0x041fe4000ff1e0ff */
[----:B------:R-:W-:Y:S02]  /*2e70*/  IADD3 R30, P1, PT, R30, UR10, RZ ;  /* 0x0000000a1e1e7c10 */ /* 0x000fe4000ff3e0ff */
[----:B------:R-:W-:-:S02]  /*2e80*/  IADD3.X R7, PT, PT, R31, UR9, RZ, P0, !PT ;  /* 0x000000091f077c10 */ /* 0x000fc400087fe4ff */
[----:B-1----:R-:W-:Y:S02]  /*2e90*/  LEA R22, P2, R5, UR4, 0x2 ;  /* 0x0000000405167c11 */ /* 0x002fe4000f8410ff */
[----:B------:R-:W-:Y:S02]  /*2ea0*/  IADD3.X R31, PT, PT, R31, UR11, RZ, P1, !PT ;  /* 0x0000000b1f1f7c10 */ /* 0x000fe40008ffe4ff */
[----:B------:R-:W-:Y:S02]  /*2eb0*/  LEA.HI.X R23, R5, UR5, R8, 0x2, P2 ;  /* 0x0000000505177c11 */ /* 0x000fe400090f1408 */
[----:B------:R-:W3:Y:S04]  /*2ec0*/  LDG.E R8, desc[UR6][R6.64] ;  /* 0x0000000606087981 */ /* 0x000ee8000c1e1900 */
[----:B------:R-:W4:Y:S04]  /*2ed0*/  LDG.E R32, desc[UR6][R22.64] ;  /* 0x0000000616207981 */ /* 0x000f28000c1e1900 */
[----:B------:R-:W5:Y:S01]  /*2ee0*/  LDG.E R5, desc[UR6][R30.64] ;  /* 0x000000061e057981 */ /* 0x000f62000c1e1900 */
[----:B------:R-:W-:Y:S01]  /*2ef0*/  ISETP.GE.U32.AND P1, PT, R0, 0x2, PT ;  /* 0x000000020000780c */ /* 0x000fe20003f26070 */
[----:B------:R-:W-:-:S08]  /*2f00*/  DADD R42, -R16, 1 ;  /* 0x3ff00000102a7429 */ /* 0x000fd00000000100 */
[----:B------:R-:W-:Y:S01]  /*2f10*/  DMUL R42, R42, 0.5 ;  /* 0x3fe000002a2a7828 */ /* 0x000fe20000000000 */
[----:B------:R-:W-:-:S03]  /*2f20*/  PLOP3.LUT P2, PT, PT, PT, PT, 0x8, 0x80 ;  /* 0x000000000080781c */ /* 0x000fc60003f4e170 */
[----:B------:R-:W-:Y:S01]  /*2f30*/  @P1 DSETP.GT.AND P3, PT, R40, R28, PT ;  /* 0x0000001c2800122a */ /* 0x000fe20003f64000 */
[----:B--2---:R-:W0:Y:S02]  /*2f40*/  @P1 F2F.F64.F32 R34, R9 ;  /* 0x0000000900221310 */ /* 0x004e240000201800 */
[----:B0-----:R-:W-:-:S08]  /*2f50*/  @P1 DADD R34, R34, -R50 ;  /* 0x0000000022221229 */ /* 0x001fd00000000832 */
[----:B------:R-:W-:-:S08]  /*2f60*/  @P1 DMUL R34, R42, R34 ;  /* 0x000000222a221228 */ /* 0x000fd00000000000 */
[----:B------:R-:W-:-:S08]  /*2f70*/  @P1 DFMA R34, R18, R40, R34 ;  /* 0x000000281222122b */ /* 0x000fd00000000022 */
[----:B------:R-:W-:-:S08]  /*2f80*/  @P1 DFMA R34, -R16, R28, R34 ;  /* 0x0000001c1022122b */ /* 0x000fd00000000122 */
[C-C-:B------:R-:W-:Y:S02]  /*2f90*/  @P1 DSETP.GT.AND P0, PT, R40.reuse, R34.reuse, PT ;  /* 0x000000222800122a */ /* 0x140fe40003f04000 */
[----:B------:R-:W-:-:S04]  /*2fa0*/  @P1 DSETP.GEU.AND P4, PT, R40, R34, PT ;  /* 0x000000222800122a */ /* 0x000fc80003f8e000 */
[----:B------:R-:W-:Y:S01]  /*2fb0*/  @P1 PLOP3.LUT P2, PT, P0, PT, PT, 0x80, 0x8 ;  /* 0x000000000008181c */ /* 0x000fe2000074f070 */
[----:B------:R-:W0:Y:S01]  /*2fc0*/  F2F.F64.F32 R16, R3 ;  /* 0x0000000300107310 */ /* 0x000e220000201800 */
[----:B------:R-:W-:Y:S01]  /*2fd0*/  PLOP3.LUT P0, PT, PT, PT, PT, 0x80, 0x8 ;  /* 0x000000000008781c */ /* 0x000fe20003f0f070 */
[----:B------:R-:W-:Y:S01]  /*2fe0*/  IMAD.MOV.U32 R18, RZ, RZ, R26 ;  /* 0x000000ffff127224 */ /* 0x000fe200078e001a */
[----:B------:R-:W-:Y:S01]  /*2ff0*/  @P1 PLOP3.LUT P0, PT, P4, PT, PT, 0x80, 0x8 ;  /* 0x000000000008181c */ /* 0x000fe2000270f070 */
[----:B------:R-:W-:Y:S01]  /*3000*/  IMAD.MOV.U32 R19, RZ, RZ, R27 ;  /* 0x000000ffff137224 */ /* 0x000fe200078e001b */
[----:B------:R-:W-:-:S07]  /*3010*/  @P1 DSETP.GEU.AND P4, PT, R40, R28, PT ;  /* 0x0000001c2800122a */ /* 0x000fce0003f8e000 */
[C---:B------:R-:W-:Y:S02]  /*3020*/  @P2 FSEL R18, R40.reuse, R18, P3 ;  /* 0x0000001228122208 */ /* 0x040fe40001800000 */
[C---:B------:R-:W-:Y:S02]  /*3030*/  @P2 FSEL R19, R41.reuse, R19, P3 ;  /* 0x0000001329132208 */ /* 0x040fe40001800000 */
[----:B------:R-:W-:Y:S02]  /*3040*/  @!P0 FSEL R24, R40, R24, !P4 ;  /* 0x0000001828188208 */ /* 0x000fe40006000000 */
[----:B------:R-:W-:Y:S02]  /*3050*/  @!P0 FSEL R25, R41, R25, !P4 ;  /* 0x0000001929198208 */ /* 0x000fe40006000000 */
[----:B0-----:R-:W-:-:S06]  /*3060*/  DMUL R18, R16, R18 ;  /* 0x0000001210127228 */ /* 0x001fcc0000000000 */
[----:B------:R0:W1:Y:S02]  /*3070*/  F2F.F32.F64 R3, R18 ;  /* 0x0000001200037310 */ /* 0x0000640000301000 */
[----:B0-----:R-:W-:Y:S02]  /*3080*/  IMAD.MOV.U32 R18, RZ, RZ, R24 ;  /* 0x000000ffff127224 */ /* 0x001fe400078e0018 */
[----:B------:R-:W-:-:S06]  /*3090*/  IMAD.MOV.U32 R19, RZ, RZ, R25 ;  /* 0x000000ffff137224 */ /* 0x000fcc00078e0019 */
[----:B------:R-:W-:Y:S01]  /*30a0*/  DMUL R16, R16, R18 ;  /* 0x0000001210107228 */ /* 0x000fe20000000000 */
[----:B------:R-:W-:Y:S09]  /*30b0*/  @P1 F2F.F32.F64 R9, R34 ;  /* 0x0000002200091310 */ /* 0x000ff20000301000 */
[----:B------:R-:W0:Y:S01]  /*30c0*/  F2F.F32.F64 R17, R16 ;  /* 0x0000001000117310 */ /* 0x000e220000301000 */
[----:B-1----:R1:W-:Y:S07]  /*30d0*/  STG.E desc[UR6][R6.64], R3 ;  /* 0x0000000306007986 */ /* 0x0023ee000c101906 */
[----:B----4-:R-:W-:Y:S08]  /*30e0*/  F2F.F64.F32 R32, R32 ;  /* 0x0000002000207310 */ /* 0x010ff00000201800 */
[----:B---3--:R-:W-:Y:S01]  /*30f0*/  F2F.F64.F32 R26, R8 ;  /* 0x00000008001a7310 */ /* 0x008fe20000201800 */
[----:B0-----:R1:W-:Y:S07]  /*3100*/  STG.E desc[UR6][R30.64], R17 ;  /* 0x000000111e007986 */ /* 0x0013ee000c101906 */
[----:B-----5:R-:W-:Y:S01]  /*3110*/  F2F.F64.F32 R34, R5 ;  /* 0x0000000500227310 */ /* 0x020fe20000201800 */
[----:B------:R1:W-:Y:S07]  /*3120*/  STG.E desc[UR6][R22.64], R9 ;  /* 0x0000000916007986 */ /* 0x0003ee000c101906 */
[----:B------:R-:W0:Y:S08]  /*3130*/  F2F.F64.F32 R40, R9 ;  /* 0x0000000900287310 */ /* 0x000e300000201800 */
[----:B------:R-:W2:Y:S08]  /*3140*/  F2F.F64.F32 R24, R3 ;  /* 0x0000000300187310 */ /* 0x000eb00000201800 */
[----:B------:R-:W3:Y:S01]  /*3150*/  F2F.F64.F32 R28, R17 ;  /* 0x00000011001c7310 */ /* 0x000ee20000201800 */
[C---:B------:R-:W-:Y:S01]  /*3160*/  ISETP.GE.U32.AND P0, PT, R0.reuse, 0x31, PT ;  /* 0x000000310000780c */ /* 0x040fe20003f06070 */
[----:B0-----:R-:W-:Y:S01]  /*3170*/  DADD R40, R40, -R32 ;  /* 0x0000000028287229 */ /* 0x001fe20000000820 */
[----:B------:R-:W-:Y:S01]  /*3180*/  VIADD R19, R0, 0x1 ;  /* 0x0000000100137836 */ /* 0x000fe20000000000 */
[----:B--2---:R-:W-:-:S04]  /*3190*/  DADD R24, R24, -R26 ;  /* 0x0000000018187229 */ /* 0x004fc8000000081a */
[----:B------:R-:W-:Y:S01]  /*31a0*/  ISETP.GE.U32.AND P1, PT, R19, R4, PT ;  /* 0x000000041300720c */ /* 0x000fe20003f26070 */
[----:B---3--:R-:W-:Y:S02]  /*31b0*/  DADD R28, R28, -R34 ;  /* 0x000000001c1c7229 */ /* 0x008fe40000000822 */
[----:B------:R-:W-:Y:S02]  /*31c0*/  DADD R40, R40, R46 ;  /* 0x0000000028287229 */ /* 0x000fe4000000002e */
[----:B------:R-:W-:-:S04]  /*31d0*/  DADD R4, R24, R36 ;  /* 0x0000000018047229 */ /* 0x000fc80000000024 */
[----:B------:R-:W-:Y:S01]  /*31e0*/  DADD R28, R28, R38 ;  /* 0x000000001c1c7229 */ /* 0x000fe20000000026 */
[----:B-1----:R-:W-:Y:S10]  /*31f0*/  @!P0 BRA `(.L_x_80) ;  /* 0x0000000000288947 */ /* 0x002ff40003800000 */
        /* <DEDUP_REMOVED lines=10> */
.L_x_80:
[----:B------:R-:W-:Y:S05]  /*32a0*/  @!P1 EXIT ;  /* 0x000000000000994d */ /* 0x000fea0003800000 */
[----:B------:R-:W-:Y:S01]  /*32b0*/  DMUL R20, R40, R20 ;  /* 0x0000001428147228 */ /* 0x000fe20000000000 */
[----:B------:R-:W-:-:S09]  /*32c0*/  IMAD.WIDE.U32 R2, R2, 0x4, R12 ;  /* 0x0000000402027825 */ /* 0x000fd200078e000c */
[----:B------:R-:W1:Y:S02]  /*32d0*/  F2F.F32.F64 R21, R20 ;  /* 0x0000001400157310 */ /* 0x000e640000301000 */
[----:B-1----:R-:W-:Y:S01]  /*32e0*/  STG.E desc[UR6][R2.64], R21 ;  /* 0x0000001502007986 */ /* 0x002fe2000c101906 */
[----:B------:R-:W-:Y:S05]  /*32f0*/  EXIT ;  /* 0x000000000000794d */ /* 0x000fea0003800000 */
        .weak           $__internal_3_$__cuda_sm20_dblrcp_rn_slowpath_v3
        .type           $__internal_3_$__cuda_sm20_dblrcp_rn_slowpath_v3,@function
        .size           $__internal_3_$__cuda_sm20_dblrcp_rn_slowpath_v3,($__internal_4_$__cuda_sm20_div_rn_f64_full - $__internal_3_$__cuda_sm20_dblrcp_rn_slowpath_v3)
$__internal_3_$__cuda_sm20_dblrcp_rn_slowpath_v3:
[----:B------:R-:W-:Y:S01]  /*3300*/  IMAD.MOV.U32 R22, RZ, RZ, R8 ;  /* 0x000000ffff167224 */ /* 0x000fe200078e0008 */
[----:B------:R-:W-:Y:S01]  /*3310*/  BSSY.RECONVERGENT B1, `(.L_x_81) ;  /* 0x0000026000017945 */ /* 0x000fe20003800200 */
[----:B------:R-:W-:-:S06]  /*3320*/  IMAD.MOV.U32 R23, RZ, RZ, R9 ;  /* 0x000000ffff177224 */ /* 0x000fcc00078e0009 */
[----:B------:R-:W-:-:S14]  /*3330*/  DSETP.GTU.AND P0, PT, |R22|, +INF , PT ;  /* 0x7ff000001600742a */ /* 0x000fdc0003f0c200 */
[----:B------:R-:W-:Y:S05]  /*3340*/  @P0 BRA `(.L_x_82) ;  /* 0x0000000000800947 */ /* 0x000fea0003800000 */
[----:B------:R-:W-:-:S05]  /*3350*/  LOP3.LUT R8, R9, 0x7fffffff, RZ, 0xc0, !PT ;  /* 0x7fffffff09087812 */ /* 0x000fca00078ec0ff */
[----:B------:R-:W-:-:S05]  /*3360*/  VIADD R6, R8, 0xffffffff ;  /* 0xffffffff08067836 */ /* 0x000fca0000000000 */
        /* <DEDUP_REMOVED lines=20> */
.L_x_84:
        /* <DEDUP_REMOVED lines=10> */
.L_x_82:
[----:B------:R-:W-:Y:S01]  /*3550*/  LOP3.LUT R7, R23, 0x80000, RZ, 0xfc, !PT ;  /* 0x0008000017077812 */ /* 0x000fe200078efcff */
[----:B------:R-:W-:-:S07]  /*3560*/  IMAD.MOV.U32 R6, RZ, RZ, R22 ;  /* 0x000000ffff067224 */ /* 0x000fce00078e0016 */
.L_x_83:
[----:B------:R-:W-:Y:S05]  /*3570*/  BSYNC.RECONVERGENT B1 ;  /* 0x0000000000017941 */ /* 0x000fea0003800200 */
.L_x_81:
[----:B------:R-:W-:Y:S02]  /*3580*/  IMAD.MOV.U32 R20, RZ, RZ, R6 ;  /* 0x000000ffff147224 */ /* 0x000fe400078e0006 */
[----:B------:R-:W-:Y:S02]  /*3590*/  IMAD.MOV.U32 R21, RZ, RZ, R7 ;  /* 0x000000ffff157224 */ /* 0x000fe400078e0007 */
[----:B------:R-:W-:Y:S02]  /*35a0*/  IMAD.MOV.U32 R6, RZ, RZ, R0 ;  /* 0x000000ffff067224 */ /* 0x000fe400078e0000 */
[----:B------:R-:W-:-:S04]  /*35b0*/  IMAD.MOV.U32 R7, RZ, RZ, 0x0 ;  /* 0x00000000ff077424 */ /* 0x000fc800078e00ff */
[----:B------:R-:W-:Y:S05]  /*35c0*/  RET.REL.NODEC R6 `(emd_batch_f32) ;  /* 0xffffffc8068c7950 */ /* 0x000fea0003c3ffff */
        .weak           $__internal_4_$__cuda_sm20_div_rn_f64_full
        .type           $__internal_4_$__cuda_sm20_div_rn_f64_full,@function
        .size           $__internal_4_$__cuda_sm20_div_rn_f64_full,($__internal_5_$__cuda_sm20_dsqrt_rn_f64_mediumpath_v1 - $__internal_4_$__cuda_sm20_div_rn_f64_full)
$__internal_4_$__cuda_sm20_div_rn_f64_full:
[C---:B------:R-:W-:Y:S01]  /*35d0*/  FSETP.GEU.AND P0, PT, |R5|.reuse, 1.469367938527859385e-39, PT ;  /* 0x001000000500780b */ /* 0x040fe20003f0e200 */
[----:B------:R-:W-:Y:S01]  /*35e0*/  IMAD.MOV.U32 R16, RZ, RZ, 0x1 ;  /* 0x00000001ff107424 */ /* 0x000fe200078e00ff */
[----:B------:R-:W-:Y:S01]  /*35f0*/  LOP3.LUT R6, R5, 0x800fffff, RZ, 0xc0, !PT ;  /* 0x800fffff05067812 */ /* 0x000fe200078ec0ff */
[----:B------:R-:W-:Y:S01]  /*3600*/  IMAD.MOV.U32 R33, RZ, RZ, 0x1ca00000 ;  /* 0x1ca00000ff217424 */ /* 0x000fe200078e00ff */
[C---:B------:R-:W-:Y:S01]  /*3610*/  FSETP.GEU.AND P2, PT, |R9|.reuse, 1.469367938527859385e-39, PT ;  /* 0x001000000900780b */ /* 0x040fe20003f4e200 */
[----:B------:R-:W-:Y:S01]  /*3620*/  BSSY.RECONVERGENT B1, `(.L_x_85) ;  /* 0x0000053000017945 */ /* 0x000fe20003800200 */
[----:B------:R-:W-:Y:S01]  /*3630*/  LOP3.LUT R7, R6, 0x3ff00000, RZ, 0xfc, !PT ;  /* 0x3ff0000006077812 */ /* 0x000fe200078efcff */
[----:B------:R-:W-:Y:S01]  /*3640*/  IMAD.MOV.U32 R6, RZ, RZ, R4 ;  /* 0x000000ffff067224 */ /* 0x000fe200078e0004 */
[----:B------:R-:W-:Y:S02]  /*3650*/  LOP3.LUT R35, R9, 0x7ff00000, RZ, 0xc0, !PT ;  /* 0x7ff0000009237812 */ /* 0x000fe400078ec0ff */
[----:B------:R-:W-:-:S03]  /*3660*/  LOP3.LUT R34, R5, 0x7ff00000, RZ, 0xc0, !PT ;  /* 0x7ff0000005227812 */ /* 0x000fc600078ec0ff */
[----:B------:R-:W-:Y:S01]  /*3670*/  @!P0 DMUL R6, R4, 8.98846567431157953865e+307 ;  /* 0x7fe0000004068828 */ /* 0x000fe20000000000 */
[----:B------:R-:W-:Y:S01]  /*3680*/  ISETP.GE.U32.AND P1, PT, R35, R34, PT ;  /* 0x000000222300720c */ /* 0x000fe20003f26070 */
[----:B------:R-:W-:Y:S02]  /*3690*/  IMAD.MOV.U32 R32, RZ, RZ, R35 ;  /* 0x000000ffff207224 */ /* 0x000fe400078e0023 */
[----:B------:R-:W-:Y:S02]  /*36a0*/  @!P2 LOP3.LUT R19, R5, 0x7ff00000, RZ, 0xc0, !PT ;  /* 0x7ff000000513a812 */ /* 0x000fe400078ec0ff */
[----:B------:R-:W0:Y:S02]  /*36b0*/  MUFU.RCP64H R17, R7 ;  /* 0x0000000700117308 */ /* 0x000e240000001800 */
[----:B------:R-:W-:-:S04]  /*36c0*/  @!P2 ISETP.GE.U32.AND P3, PT, R35, R19, PT ;  /* 0x000000132300a20c */ /* 0x000fc80003f66070 */
[----:B------:R-:W-:-:S04]  /*36d0*/  @!P2 SEL R19, R33, 0x63400000, !P3 ;  /* 0x634000002113a807 */ /* 0x000fc80005800000 */
[----:B------:R-:W-:Y:S01]  /*36e0*/  @!P2 LOP3.LUT R19, R19, 0x80000000, R9, 0xf8, !PT ;  /* 0x800000001313a812 */ /* 0x000fe200078ef809 */
[----:B0-----:R-:W-:-:S08]  /*36f0*/  DFMA R20, R16, -R6, 1 ;  /* 0x3ff000001014742b */ /* 0x001fd00000000806 */
[----:B------:R-:W-:-:S08]  /*3700*/  DFMA R20, R20, R20, R20 ;  /* 0x000000141414722b */ /* 0x000fd00000000014 */
[----:B------:R-:W-:Y:S01]  /*3710*/  DFMA R22, R16, R20, R16 ;  /* 0x000000141016722b */ /* 0x000fe20000000010 */
[----:B------:R-:W-:Y:S01]  /*3720*/  SEL R17, R33, 0x63400000, !P1 ;  /* 0x6340000021117807 */ /* 0x000fe20004800000 */
[----:B------:R-:W-:Y:S01]  /*3730*/  IMAD.MOV.U32 R16, RZ, RZ, R8 ;  /* 0x000000ffff107224 */ /* 0x000fe200078e0008 */
[----:B------:R-:W-:Y:S01]  /*3740*/  @!P2 LOP3.LUT R21, R19, 0x100000, RZ, 0xfc, !PT ;  /* 0x001000001315a812 */ /* 0x000fe200078efcff */
[----:B------:R-:W-:Y:S01]  /*3750*/  @!P2 IMAD.MOV.U32 R20, RZ, RZ, RZ ;  /* 0x000000ffff14a224 */ /* 0x000fe200078e00ff */
[----:B------:R-:W-:Y:S01]  /*3760*/  LOP3.LUT R17, R17, 0x800fffff, R9, 0xf8, !PT ;  /* 0x800fffff11117812 */ /* 0x000fe200078ef809 */
[----:B------:R-:W-:Y:S02]  /*3770*/  IMAD.MOV.U32 R19, RZ, RZ, R34 ;  /* 0x000000ffff137224 */ /* 0x000fe400078e0022 */
[----:B------:R-:W-:Y:S01]  /*3780*/  DFMA R30, R22, -R6, 1 ;  /* 0x3ff00000161e742b */ /* 0x000fe20000000806 */
[----:B------:R-:W-:Y:S02]  /*3790*/  @!P0 LOP3.LUT R19, R7, 0x7ff00000, RZ, 0xc0, !PT ;  /* 0x7ff0000007138812 */ /* 0x000fe400078ec0ff */
[----:B------:R-:W-:-:S03]  /*37a0*/  @!P2 DFMA R16, R16, 2, -R20 ;  /* 0x400000001010a82b */ /* 0x000fc60000000814 */
[----:B------:R-:W-:Y:S02]  /*37b0*/  VIADD R36, R19, 0xffffffff ;  /* 0xffffffff13247836 */ /* 0x000fe40000000000 */
[----:B------:R-:W-:-:S05]  /*37c0*/  DFMA R22, R22, R30, R22 ;  /* 0x0000001e1616722b */ /* 0x000fca0000000016 */
[----:B------:R-:W-:-:S03]  /*37d0*/  @!P2 LOP3.LUT R32, R17, 0x7ff00000, RZ, 0xc0, !PT ;  /* 0x7ff000001120a812 */ /* 0x000fc600078ec0ff */
[----:B------:R-:W-:Y:S02]  /*37e0*/  DMUL R20, R22, R16 ;  /* 0x0000001016147228 */ /* 0x000fe40000000000 */
[----:B------:R-:W-:-:S05]  /*37f0*/  VIADD R34, R32, 0xffffffff ;  /* 0xffffffff20227836 */ /* 0x000fca0000000000 */
[----:B------:R-:W-:Y:S01]  /*3800*/  ISETP.GT.U32.AND P0, PT, R34, 0x7feffffe, PT ;  /* 0x7feffffe2200780c */ /* 0x000fe20003f04070 */
[----:B------:R-:W-:-:S03]  /*3810*/  DFMA R30, R20, -R6, R16 ;  /* 0x80000006141e722b */ /* 0x000fc60000000010 */
[----:B------:R-:W-:-:S05]  /*3820*/  ISETP.GT.U32.OR P0, PT, R36, 0x7feffffe, P0 ;  /* 0x7feffffe2400780c */ /* 0x000fca0000704470 */
[----:B------:R-:W-:-:S08]  /*3830*/  DFMA R22, R22, R30, R20 ;  /* 0x0000001e1616722b */ /* 0x000fd00000000014 */
[----:B------:R-:W-:Y:S05]  /*3840*/  @P0 BRA `(.L_x_86) ;  /* 0x00000000006c0947 */ /* 0x000fea0003800000 */
[----:B------:R-:W-:-:S04]  /*3850*/  LOP3.LUT R20, R5, 0x7ff00000, RZ, 0xc0, !PT ;  /* 0x7ff0000005147812 */ /* 0x000fc800078ec0ff */
[CC--:B------:R-:W-:Y:S02]  /*3860*/  VIADDMNMX R8, R35.reuse, -R20.reuse, 0xb9600000, !PT ;  /* 0xb960000023087446 */ /* 0x0c0fe40007800914 */
[----:B------:R-:W-:Y:S02]  /*3870*/  ISETP.GE.U32.AND P0, PT, R35, R20, PT ;  /* 0x000000142300720c */ /* 0x000fe40003f06070 */
[----:B------:R-:W-:Y:S02]  /*3880*/  VIMNMX R8, PT, PT, R8, 0x46a00000, PT ;  /* 0x46a0000008087848 */ /* 0x000fe40003fe0100 */
[----:B------:R-:W-:-:S05]  /*3890*/  SEL R19, R33, 0x63400000, !P0 ;  /* 0x6340000021137807 */ /* 0x000fca0004000000 */
[----:B------:R-:W-:Y:S02]  /*38a0*/  IMAD.IADD R19, R8, 0x1, -R19 ;  /* 0x0000000108137824 */ /* 0x000fe400078e0a13 */
[----:B------:R-:W-:Y:S02]  /*38b0*/  IMAD.MOV.U32 R8, RZ, RZ, RZ ;  /* 0x000000ffff087224 */ /* 0x000fe400078e00ff */
        /* <DEDUP_REMOVED lines=20> */
.L_x_86:
        /* <DEDUP_REMOVED lines=11> */
[----:B------:R-:W-:Y:S01]  /*3ab0*/  @P0 LOP3.LUT R4, R21, 0x7ff00000, RZ, 0xfc, !PT ;  /* 0x7ff0000015040812 */ /* 0x000fe200078efcff */
[----:B------:R-:W-:Y:S02]  /*3ac0*/  @!P0 IMAD.MOV.U32 R20, RZ, RZ, RZ ;  /* 0x000000ffff148224 */ /* 0x000fe400078e00ff */
[----:B------:R-:W-:Y:S02]  /*3ad0*/  @P0 IMAD.MOV.U32 R20, RZ, RZ, RZ ;  /* 0x000000ffff140224 */ /* 0x000fe400078e00ff */
[----:B------:R-:W-:Y:S01]  /*3ae0*/  @P0 IMAD.MOV.U32 R21, RZ, RZ, R4 ;  /* 0x000000ffff150224 */ /* 0x000fe200078e0004 */
[----:B------:R-:W-:Y:S06]  /*3af0*/  BRA `(.L_x_87) ;  /* 0x0000000000147947 */ /* 0x000fec0003800000 */
.L_x_89:
[----:B------:R-:W-:Y:S01]  /*3b00*/  LOP3.LUT R21, R5, 0x80000, RZ, 0xfc, !PT ;  /* 0x0008000005157812 */ /* 0x000fe200078efcff */
[----:B------:R-:W-:Y:S01]  /*3b10*/  IMAD.MOV.U32 R20, RZ, RZ, R4 ;  /* 0x000000ffff147224 */ /* 0x000fe200078e0004 */
[----:B------:R-:W-:Y:S06]  /*3b20*/  BRA `(.L_x_87) ;  /* 0x0000000000087947 */ /* 0x000fec0003800000 */
.L_x_88:
[----:B------:R-:W-:Y:S01]  /*3b30*/  LOP3.LUT R21, R9, 0x80000, RZ, 0xfc, !PT ;  /* 0x0008000009157812 */ /* 0x000fe200078efcff */
[----:B------:R-:W-:-:S07]  /*3b40*/  IMAD.MOV.U32 R20, RZ, RZ, R8 ;  /* 0x000000ffff147224 */ /* 0x000fce00078e0008 */
.L_x_87:
[----:B------:R-:W-:Y:S05]  /*3b50*/  BSYNC.RECONVERGENT B1 ;  /* 0x0000000000017941 */ /* 0x000fea0003800200 */
.L_x_85:
[----:B------:R-:W-:Y:S02]  /*3b60*/  IMAD.MOV.U32 R4, RZ, RZ, R0 ;  /* 0x000000ffff047224 */ /* 0x000fe400078e0000 */
[----:B------:R-:W-:-:S04]  /*3b70*/  IMAD.MOV.U32 R5, RZ, RZ, 0x0 ;  /* 0x00000000ff057424 */ /* 0x000fc800078e00ff */
[----:B------:R-:W-:Y:S05]  /*3b80*/  RET.REL.NODEC R4 `(emd_batch_f32) ;  /* 0xffffffc4041c7950 */ /* 0x000fea0003c3ffff */
        .weak           $__internal_5_$__cuda_sm20_dsqrt_rn_f64_mediumpath_v1
        .type           $__internal_5_$__cuda_sm20_dsqrt_rn_f64_mediumpath_v1,@function
        .size           $__internal_5_$__cuda_sm20_dsqrt_rn_f64_mediumpath_v1,($emd_batch_f32$__internal_trig_reduction_slowpathd - $__internal_5_$__cuda_sm20_dsqrt_rn_f64_mediumpath_v1)
$__internal_5_$__cuda_sm20_dsqrt_rn_f64_mediumpath_v1:
[----:B------:R-:W-:Y:S01]  /*3b90*/  ISETP.GE.U32.AND P0, PT, R4, -0x3400000, PT ;  /* 0xfcc000000400780c */ /* 0x000fe20003f06070 */
[----:B------:R-:W-:Y:S01]  /*3ba0*/  BSSY.RECONVERGENT B1, `(.L_x_90) ;  /* 0x0000028000017945 */ /* 0x000fe20003800200 */
[----:B------:R-:W-:Y:S02]  /*3bb0*/  IMAD.MOV.U32 R8, RZ, RZ, R22 ;  /* 0x000000ffff087224 */ /* 0x000fe400078e0016 */
[----:B------:R-:W-:Y:S02]  /*3bc0*/  IMAD.MOV.U32 R6, RZ, RZ, R20 ;  /* 0x000000ffff067224 */ /* 0x000fe400078e0014 */
[----:B------:R-:W-:Y:S02]  /*3bd0*/  IMAD.MOV.U32 R7, RZ, RZ, R21 ;  /* 0x000000ffff077224 */ /* 0x000fe400078e0015 */
[----:B------:R-:W-:Y:S02]  /*3be0*/  IMAD.MOV.U32 R4, RZ, RZ, R30 ;  /* 0x000000ffff047224 */ /* 0x000fe400078e001e */
[----:B------:R-:W-:-:S03]  /*3bf0*/  IMAD.MOV.U32 R5, RZ, RZ, R31 ;  /* 0x000000ffff057224 */ /* 0x000fc600078e001f */
        /* <DEDUP_REMOVED lines=9> */
.L_x_91:
        /* <DEDUP_REMOVED lines=24> */
.L_x_93:
[----:B------:R-:W-:-:S11]  /*3e10*/  DADD R4, R6, R6 ;  /* 0x0000000006047229 */ /* 0x000fd60000000006 */
.L_x_92:
[----:B------:R-:W-:Y:S05]  /*3e20*/  BSYNC.RECONVERGENT B1 ;  /* 0x0000000000017941 */ /* 0x000fea0003800200 */
.L_x_90:
[----:B------:R-:W-:Y:S02]  /*3e30*/  IMAD.MOV.U32 R6, RZ, RZ, R4 ;  /* 0x000000ffff067224 */ /* 0x000fe400078e0004 */
[----:B------:R-:W-:Y:S02]  /*3e40*/  IMAD.MOV.U32 R7, RZ, RZ, R5 ;  /* 0x000000ffff077224 */ /* 0x000fe400078e0005 */
[----:B------:R-:W-:Y:S02]  /*3e50*/  IMAD.MOV.U32 R4, RZ, RZ, R0 ;  /* 0x000000ffff047224 */ /* 0x000fe400078e0000 */
[----:B------:R-:W-:-:S04]  /*3e60*/  IMAD.MOV.U32 R5, RZ, RZ, 0x0 ;  /* 0x00000000ff057424 */ /* 0x000fc800078e00ff */
[----:B------:R-:W-:Y:S05]  /*3e70*/  RET.REL.NODEC R4 `(emd_batch_f32) ;  /* 0xffffffc004607950 */ /* 0x000fea0003c3ffff */
        .type           $emd_batch_f32$__internal_trig_reduction_slowpathd,@function
        .size           $emd_batch_f32$__internal_trig_reduction_slowpathd,(.L_x_109 - $emd_batch_f32$__internal_trig_reduction_slowpathd)
$emd_batch_f32$__internal_trig_reduction_slowpathd:
[----:B------:R-:W-:Y:S01]  /*3e80*/  SHF.R.U32.HI R0, RZ, 0x14, R22 ;  /* 0x00000014ff007819 */ /* 0x000fe20000011616 */
[----:B------:R-:W-:Y:S02]  /*3e90*/  IMAD.MOV.U32 R8, RZ, RZ, R4 ;  /* 0x000000ffff087224 */ /* 0x000fe400078e0004 */
[----:B------:R-:W-:Y:S01]  /*3ea0*/  IMAD.MOV.U32 R9, RZ, RZ, R22 ;  /* 0x000000ffff097224 */ /* 0x000fe200078e0016 */
[----:B------:R-:W-:Y:S01]  /*3eb0*/  LOP3.LUT R5, R0, 0x7ff, RZ, 0xc0, !PT ;  /* 0x000007ff00057812 */ /* 0x000fe200078ec0ff */
[----:B------:R-:W-:-:S03]  /*3ec0*/  IMAD.MOV.U32 R4, RZ, RZ, RZ ;  /* 0x000000ffff047224 */ /* 0x000fc600078e00ff */
[----:B------:R-:W-:-:S13]  /*3ed0*/  ISETP.NE.AND P0, PT, R5, 0x7ff, PT ;  /* 0x000007ff0500780c */ /* 0x000fda0003f05270 */
[----:B------:R-:W-:Y:S05]  /*3ee0*/  @!P0 BRA `(.L_x_94) ;  /* 0x0000000800448947 */ /* 0x000fea0003800000 */
[----:B------:R-:W-:Y:S01]  /*3ef0*/  VIADD R4, R5, 0xfffffc00 ;  /* 0xfffffc0005047836 */ /* 0x000fe20000000000 */
[----:B------:R-:W-:Y:S01]  /*3f00*/  BSSY.RECONVERGENT B2, `(.L_x_95) ;  /* 0x000002e000027945 */ /* 0x000fe20003800200 */
[----:B------:R-:W-:-:S03]  /*3f10*/  CS2R R30, SRZ ;  /* 0x00000000001e7805 */ /* 0x000fc6000001ff00 */
[----:B------:R-:W-:Y:S02]  /*3f20*/  SHF.R.U32.HI R6, RZ, 0x6, R4 ;  /* 0x00000006ff067819 */ /* 0x000fe40000011604 */
[----:B------:R-:W-:Y:S02]  /*3f30*/  ISETP.GE.U32.AND P0, PT, R4, 0x80, PT ;  /* 0x000000800400780c */ /* 0x000fe40003f06070 */
[C---:B------:R-:W-:Y:S02]  /*3f40*/  IADD3 R4, PT, PT, -R6.reuse, 0x13, RZ ;  /* 0x0000001306047810 */ /* 0x040fe40007ffe1ff */
[----:B------:R-:W-:Y:S02]  /*3f50*/  IADD3 R5, PT, PT, -R6, 0xf, RZ ;  /* 0x0000000f06057810 */ /* 0x000fe40007ffe1ff */
[----:B------:R-:W-:-:S04]  /*3f60*/  SEL R23, R4, 0x12, P0 ;  /* 0x0000001204177807 */ /* 0x000fc80000000000 */
[----:B------:R-:W-:-:S13]  /*3f70*/  ISETP.GE.AND P0, PT, R5, R23, PT ;  /* 0x000000170500720c */ /* 0x000fda0003f06270 */
[----:B------:R-:W-:Y:S05]  /*3f80*/  @P0 BRA `(.L_x_96) ;  /* 0x0000000000940947 */ /* 0x000fea0003800000 */
[----:B------:R-:W0:Y:S01]  /*3f90*/  LDC.64 R32, c[0x0][0x358] ;  /* 0x0000d600ff207b82 */ /* 0x000e220000000a00 */
[C---:B------:R-:W-:Y:S01]  /*3fa0*/  SHF.L.U64.HI R4, R8.reuse, 0xb, R9 ;  /* 0x0000000b08047819 */ /* 0x040fe20000010209 */
[----:B------:R-:W-:Y:S01]  /*3fb0*/  BSSY.RECONVERGENT B3, `(.L_x_97) ;  /* 0x0000021000037945 */ /* 0x000fe20003800200 */
[----:B------:R-:W-:Y:S01]  /*3fc0*/  IMAD.SHL.U32 R21, R8, 0x800, RZ ;  /* 0x0000080008157824 */ /* 0x000fe200078e00ff */
[----:B------:R-:W-:Y:S01]  /*3fd0*/  IADD3 R7, PT, PT, RZ, -R6, -R23 ;  /* 0x80000006ff077210 */ /* 0x000fe20007ffe817 */
[----:B------:R-:W-:Y:S01]  /*3fe0*/  IMAD.MOV.U32 R17, RZ, RZ, R5 ;  /* 0x000000ffff117224 */ /* 0x000fe200078e0005 */
[----:B------:R-:W-:Y:S01]  /*3ff0*/  CS2R R30, SRZ ;  /* 0x00000000001e7805 */ /* 0x000fe2000001ff00 */
[----:B------:R-:W-:Y:S01]  /*4000*/  IMAD.MOV.U32 R16, RZ, RZ, RZ ;  /* 0x000000ffff107224 */ /* 0x000fe200078e00ff */
[----:B------:R-:W-:-:S07]  /*4010*/  LOP3.LUT R35, R4, 0x80000000, RZ, 0xfc, !PT ;  /* 0x8000000004237812 */ /* 0x000fce00078efcff */
.L_x_98:
[----:B------:R-:W1:Y:S01]  /*4020*/  LDC.64 R4, c[0x4][RZ] ;  /* 0x01000000ff047b82 */ /* 0x000e620000000a00 */
[----:B0-----:R-:W-:Y:S02]  /*4030*/  R2UR UR4, R32 ;  /* 0x00000000200472ca */ /* 0x001fe400000e0000 */
[----:B------:R-:W-:Y:S01]  /*4040*/  R2UR UR5, R33 ;  /* 0x00000000210572ca */ /* 0x000fe200000e0000 */
[----:B-1----:R-:W-:-:S12]  /*4050*/  IMAD.WIDE R4, R17, 0x8, R4 ;  /* 0x0000000811047825 */ /* 0x002fd800078e0204 */
[----:B------:R-:W2:Y:S01]  /*4060*/  LDG.E.64.CONSTANT R4, desc[UR4][R4.64] ;  /* 0x0000000404047981 */ /* 0x000ea2000c1e9b00 */
        /* <DEDUP_REMOVED lines=10> */
[----:B------:R-:W-:Y:S01]  /*4110*/  IMAD.X R4, RZ, RZ, R30, P2 ;  /* 0x000000ffff047224 */ /* 0x000fe200010e061e */
[----:B------:R1:W-:Y:S01]  /*4120*/  STL.64 [R19], R8 ;  /* 0x0000000813007387 */ /* 0x0003e20000100a00 */
[----:B------:R-:W-:-:S03]  /*4130*/  IMAD.HI.U32 R34, R5, R35, RZ ;  /* 0x0000002305227227 */ /* 0x000fc600078e00ff */
[----:B------:R-:W-:Y:S01]  /*4140*/  IADD3.X R4, P0, PT, R31, R4, RZ, P0, !PT ;  /* 0x000000041f047210 */ /* 0x000fe2000071e4ff */
[----:B------:R-:W-:Y:S02]  /*4150*/  IMAD R5, R5, R35, RZ ;  /* 0x0000002305057224 */ /* 0x000fe400078e02ff */
[----:B------:R-:W-:-:S03]  /*4160*/  VIADD R16, R16, 0x1 ;  /* 0x0000000110107836 */ /* 0x000fc60000000000 */
[----:B------:R-:W-:Y:S01]  /*4170*/  IADD3.X R30, P1, PT, R5, R4, RZ, P1, !PT ;  /* 0x00000004051e7210 */ /* 0x000fe20000f3e4ff */
[----:B------:R-:W-:Y:S01]  /*4180*/  IMAD.X R4, RZ, RZ, R34, P0 ;  /* 0x000000ffff047224 */ /* 0x000fe200000e0622 */
[----:B------:R-:W-:-:S03]  /*4190*/  ISETP.NE.AND P0, PT, R7, -0xf, PT ;  /* 0xfffffff10700780c */ /* 0x000fc60003f05270 */
[----:B------:R-:W-:-:S10]  /*41a0*/  IMAD.X R31, RZ, RZ, R4, P1 ;  /* 0x000000ffff1f7224 */ /* 0x000fd400008e0604 */
[----:B-1----:R-:W-:Y:S05]  /*41b0*/  @P0 BRA `(.L_x_98) ;  /* 0xfffffffc00980947 */ /* 0x002fea000383ffff */
[----:B------:R-:W-:Y:S05]  /*41c0*/  BSYNC.RECONVERGENT B3 ;  /* 0x0000000000037941 */ /* 0x000fea0003800200 */
.L_x_97:
[----:B------:R-:W-:-:S07]  /*41d0*/  IMAD.MOV.U32 R5, RZ, RZ, R23 ;  /* 0x000000ffff057224 */ /* 0x000fce00078e0017 */
.L_x_96:
[----:B------:R-:W-:Y:S05]  /*41e0*/  BSYNC.RECONVERGENT B2 ;  /* 0x0000000000027941 */ /* 0x000fea0003800200 */
.L_x_95:
[----:B------:R-:W-:Y:S01]  /*41f0*/  LOP3.LUT P0, R35, R0, 0x3f, RZ, 0xc0, !PT ;  /* 0x0000003f00237812 */ /* 0x000fe2000780c0ff */
[----:B------:R-:W-:-:S04]  /*4200*/  IMAD.IADD R0, R6, 0x1, R5 ;  /* 0x0000000106007824 */ /* 0x000fc800078e0205 */
[----:B------:R-:W-:-:S05]  /*4210*/  IMAD.U32 R33, R0, 0x8, R1 ;  /* 0x0000000800217824 */ /* 0x000fca00078e0001 */
[----:B------:R0:W-:Y:S04]  /*4220*/  STL.64 [R33+-0x78], R30 ;  /* 0xffff881e21007387 */ /* 0x0001e80000100a00 */
[----:B------:R-:W2:Y:S04]  /*4230*/  @P0 LDL.64 R16, [R1+0x8] ;  /* 0x0000080001100983 */ /* 0x000ea80000100a00 */
[----:B------:R-:W3:Y:S04]  /*4240*/  LDL.64 R6, [R1+0x10] ;  /* 0x0000100001067983 */ /* 0x000ee80000100a00 */
[----:B------:R-:W4:Y:S01]  /*4250*/  LDL.64 R4, [R1+0x18] ;  /* 0x0000180001047983 */ /* 0x000f220000100a00 */
[----:B------:R-:W-:Y:S01]  /*4260*/  @P0 LOP3.LUT R0, R35, 0x3f, RZ, 0x3c, !PT ;  /* 0x0000003f23000812 */ /* 0x000fe200078e3cff */
[----:B------:R-:W-:Y:S01]  /*4270*/  BSSY.RECONVERGENT B2, `(.L_x_99) ;  /* 0x0000034000027945 */ /* 0x000fe20003800200 */
[----:B--2---:R-:W-:-:S02]  /*4280*/  @P0 SHF.R.U64 R9, R16, 0x1, R17 ;  /* 0x0000000110090819 */ /* 0x004fc40000001211 */
[----:B------:R-:W-:Y:S02]  /*4290*/  @P0 SHF.R.U32.HI R17, RZ, 0x1, R17 ;  /* 0x00000001ff110819 */ /* 0x000fe40000011611 */
[CC--:B---3--:R-:W-:Y:S02]  /*42a0*/  @P0 SHF.L.U32 R19, R6.reuse, R35.reuse, RZ ;  /* 0x0000002306130219 */ /* 0x0c8fe400000006ff */
[----:B------:R-:W-:Y:S02]  /*42b0*/  @P0 SHF.R.U64 R8, R9, R0, R17 ;  /* 0x0000000009080219 */ /* 0x000fe40000001211 */
[--C-:B------:R-:W-:Y:S02]  /*42c0*/  @P0 SHF.R.U32.HI R23, RZ, 0x1, R7.reuse ;  /* 0x00000001ff170819 */ /* 0x100fe40000011607 */
[C-C-:B------:R-:W-:Y:S02]  /*42d0*/  @P0 SHF.R.U64 R21, R6.reuse, 0x1, R7.reuse ;  /* 0x0000000106150819 */ /* 0x140fe40000001207 */
[----:B------:R-:W-:-:S02]  /*42e0*/  @P0 SHF.L.U64.HI R16, R6, R35, R7 ;  /* 0x0000002306100219 */ /* 0x000fc40000010207 */
[----:B------:R-:W-:Y:S02]  /*42f0*/  @P0 SHF.R.U32.HI R9, RZ, R0, R17 ;  /* 0x00000000ff090219 */ /* 0x000fe40000011611 */
[----:B------:R-:W-:Y:S02]  /*4300*/  @P0 LOP3.LUT R6, R19, R8, RZ, 0xfc, !PT ;  /* 0x0000000813060212 */ /* 0x000fe400078efcff */
[----:B----4-:R-:W-:Y:S02]  /*4310*/  @P0 SHF.L.U32 R17, R4, R35, RZ ;  /* 0x0000002304110219 */ /* 0x010fe400000006ff */
[----:B0-----:R-:W-:Y:S02]  /*4320*/  @P0 SHF.R.U64 R30, R21, R0, R23 ;  /* 0x00000000151e0219 */ /* 0x001fe40000001217 */
[----:B------:R-:W-:Y:S01]  /*4330*/  @P0 LOP3.LUT R7, R16, R9, RZ, 0xfc, !PT ;  /* 0x0000000910070212 */ /* 0x000fe200078efcff */
[----:B------:R-:W-:Y:S01]  /*4340*/  IMAD.SHL.U32 R16, R6, 0x4, RZ ;  /* 0x0000000406107824 */ /* 0x000fe200078e00ff */
[----:B------:R-:W-:-:S02]  /*4350*/  @P0 SHF.L.U64.HI R9, R4, R35, R5 ;  /* 0x0000002304090219 */ /* 0x000fc40000010205 */
[----:B------:R-:W-:Y:S02]  /*4360*/  @P0 SHF.R.U32.HI R0, RZ, R0, R23 ;  /* 0x00000000ff000219 */ /* 0x000fe40000011617 */
[----:B------:R-:W-:Y:S02]  /*4370*/  @P0 LOP3.LUT R4, R17, R30, RZ, 0xfc, !PT ;  /* 0x0000001e11040212 */ /* 0x000fe400078efcff */
[----:B------:R-:W-:Y:S02]  /*4380*/  SHF.L.U64.HI R21, R6, 0x2, R7 ;  /* 0x0000000206157819 */ /* 0x000fe40000010207 */
[----:B------:R-:W-:Y:S02]  /*4390*/  @P0 LOP3.LUT R5, R9, R0, RZ, 0xfc, !PT ;  /* 0x0000000009050212 */ /* 0x000fe400078efcff */
[----:B------:R-:W-:Y:S02]  /*43a0*/  SHF.L.W.U32.HI R7, R7, 0x2, R4 ;  /* 0x0000000207077819 */ /* 0x000fe40000010e04 */
[----:B------:R-:W-:-:S02]  /*43b0*/  IADD3 RZ, P0, PT, RZ, -R16, RZ ;  /* 0x80000010ffff7210 */ /* 0x000fc40007f1e0ff */
[----:B------:R-:W-:Y:S02]  /*43c0*/  LOP3.LUT R0, RZ, R21, RZ, 0x33, !PT ;  /* 0x00000015ff007212 */ /* 0x000fe400078e33ff */
[----:B------:R-:W-:Y:S02]  /*43d0*/  SHF.L.W.U32.HI R4, R4, 0x2, R5 ;  /* 0x0000000204047819 */ /* 0x000fe40000010e05 */
[----:B------:R-:W-:Y:S02]  /*43e0*/  LOP3.LUT R6, RZ, R7, RZ, 0x33, !PT ;  /* 0x00000007ff067212 */ /* 0x000fe400078e33ff */
[----:B------:R-:W-:Y:S02]  /*43f0*/  IADD3.X R0, P0, PT, RZ, R0, RZ, P0, !PT ;  /* 0x00000000ff007210 */ /* 0x000fe4000071e4ff */
[----:B------:R-:W-:Y:S02]  /*4400*/  LOP3.LUT R8, RZ, R4, RZ, 0x33, !PT ;  /* 0x00000004ff087212 */ /* 0x000fe400078e33ff */
[----:B------:R-:W-:-:S02]  /*4410*/  IADD3.X R6, P1, PT, RZ, R6, RZ, P0, !PT ;  /* 0x00000006ff067210 */ /* 0x000fc4000073e4ff */
        /* <DEDUP_REMOVED lines=15> */
[----:B------:R-:W-:Y:S02]  /*4510*/  LOP3.LUT R0, R8, 0x3f, RZ, 0xc0, !PT ;  /* 0x0000003f08007812 */ /* 0x000fe400078ec0ff */
        /* <DEDUP_REMOVED lines=9> */
.L_x_100:
[----:B------:R-:W-:Y:S05]  /*45b0*/  BSYNC.RECONVERGENT B2 ;  /* 0x0000000000027941 */ /* 0x000fea0003800200 */
.L_x_99:
[----:B------:R-:W-:-:S04]  /*45c0*/  IMAD.WIDE.U32 R30, R17, 0x2168c235, RZ ;  /* 0x2168c235111e7825 */ /* 0x000fc800078e00ff */
[----:B------:R-:W-:Y:S01]  /*45d0*/  IMAD.MOV.U32 R6, RZ, RZ, R31 ;  /* 0x000000ffff067224 */ /* 0x000fe200078e001f */
[----:B------:R-:W-:Y:S01]  /*45e0*/  IADD3 RZ, P1, PT, R30, R30, RZ ;  /* 0x0000001e1eff7210 */ /* 0x000fe20007f3e0ff */
[----:B------:R-:W-:Y:S02]  /*45f0*/  IMAD.MOV.U32 R7, RZ, RZ, RZ ;  /* 0x000000ffff077224 */ /* 0x000fe400078e00ff */
[----:B------:R-:W-:-:S04]  /*4600*/  IMAD.HI.U32 R0, R19, -0x36f0255e, RZ ;  /* 0xc90fdaa213007827 */ /* 0x000fc800078e00ff */
[----:B------:R-:W-:-:S04]  /*4610*/  IMAD.WIDE.U32 R6, R17, -0x36f0255e, R6 ;  /* 0xc90fdaa211067825 */ /* 0x000fc800078e0006 */
[----:B------:R-:W-:-:S04]  /*4620*/  IMAD.WIDE.U32 R6, P2, R19, 0x2168c235, R6 ;  /* 0x2168c23513067825 */ /* 0x000fc80007840006 */
[----:B------:R-:W-:Y:S01]  /*4630*/  IMAD R19, R19, -0x36f0255e, RZ ;  /* 0xc90fdaa213137824 */ /* 0x000fe200078e02ff */
[----:B------:R-:W-:Y:S01]  /*4640*/  IADD3.X RZ, P1, PT, R6, R6, RZ, P1, !PT ;  /* 0x0000000606ff7210 */ /* 0x000fe20000f3e4ff */
[----:B------:R-:W-:-:S03]  /*4650*/  IMAD.X R0, RZ, RZ, R0, P2 ;  /* 0x000000ffff007224 */ /* 0x000fc600010e0600 */
[----:B------:R-:W-:-:S04]  /*4660*/  IADD3 R7, P2, PT, R19, R7, RZ ;  /* 0x0000000713077210 */ /* 0x000fc80007f5e0ff */
        /* <DEDUP_REMOVED lines=10> */
[----:B------:R-:W-:Y:S02]  /*4710*/  IMAD.X R7, RZ, RZ, R7, P2 ;  /* 0x000000ffff077224 */ /* 0x000fe400010e0607 */
[----:B------:R-:W-:Y:S01]  /*4720*/  IMAD.IADD R8, R9, 0x1, -R8 ;  /* 0x0000000109087824 */ /* 0x000fe200078e0a08 */
[----:B------:R-:W-:-:S02]  /*4730*/  SHF.R.U32.HI R9, RZ, 0x1e, R5 ;  /* 0x0000001eff097819 */ /* 0x000fc40000011605 */
[----:B------:R-:W-:Y:S01]  /*4740*/  SHF.R.U64 R0, R0, 0xa, R7 ;  /* 0x0000000a00007819 */ /* 0x000fe20000001207 */
[----:B------:R-:W-:Y:S01]  /*4750*/  IMAD.SHL.U32 R5, R8, 0x100000, RZ ;  /* 0x0010000008057824 */ /* 0x000fe200078e00ff */
[----:B------:R-:W-:Y:S02]  /*4760*/  LEA.HI R4, R4, R9, RZ, 0x1 ;  /* 0x0000000904047211 */ /* 0x000fe400078f08ff */
[----:B------:R-:W-:Y:S02]  /*4770*/  IADD3 R0, P2, PT, R0, 0x1, RZ ;  /* 0x0000000100007810 */ /* 0x000fe40007f5e0ff */
[----:B------:R-:W-:Y:S01]  /*4780*/  @!P0 LOP3.LUT R22, R22, 0x80000000, RZ, 0x3c, !PT ;  /* 0x8000000016168812 */ /* 0x000fe200078e3cff */
[----:B------:R-:W-:Y:S01]  /*4790*/  @P1 IMAD.MOV R4, RZ, RZ, -R4 ;  /* 0x000000ffff041224 */ /* 0x000fe200078e0a04 */
[----:B------:R-:W-:-:S04]  /*47a0*/  LEA.HI.X R7, R7, RZ, RZ, 0x16, P2 ;  /* 0x000000ff07077211 */ /* 0x000fc800010fb4ff */
[--C-:B------:R-:W-:Y:S02]  /*47b0*/  SHF.R.U64 R0, R0, 0x1, R7.reuse ;  /* 0x0000000100007819 */ /* 0x100fe40000001207 */
[----:B------:R-:W-:Y:S02]  /*47c0*/  SHF.R.U32.HI R6, RZ, 0x1, R7 ;  /* 0x00000001ff067819 */ /* 0x000fe40000011607 */
[----:B------:R-:W-:-:S04]  /*47d0*/  IADD3 R8, P2, P3, RZ, RZ, R0 ;  /* 0x000000ffff087210 */ /* 0x000fc80007b5e000 */
[----:B------:R-:W-:-:S04]  /*47e0*/  IADD3.X R5, PT, PT, R5, 0x3fe00000, R6, P2, P3 ;  /* 0x3fe0000005057810 */ /* 0x000fc800017e6406 */
[----:B------:R-:W-:-:S07]  /*47f0*/  LOP3.LUT R9, R5, R22, RZ, 0xfc, !PT ;  /* 0x0000001605097212 */ /* 0x000fce00078efcff */
.L_x_94:
[----:B------:R-:W-:Y:S02]  /*4800*/  IMAD.MOV.U32 R21, RZ, RZ, 0x0 ;  /* 0x00000000ff157424 */ /* 0x000fe400078e00ff */
[----:B------:R-:W-:Y:S02]  /*4810*/  IMAD.MOV.U32 R0, RZ, RZ, R4 ;  /* 0x000000ffff007224 */ /* 0x000fe400078e0004 */
[----:B------:R-:W-:Y:S05]  /*4820*/  RET.REL.NODEC R20 `(emd_batch_f32) ;  /* 0xffffffb414f47950 */ /* 0x000fea0003c3ffff */
.L_x_101:
        /* <DEDUP_REMOVED lines=13> */
.L_x_109:


//--------------------- .nv.global.init           --------------------------
	.section	.nv.global.init,"aw",@progbits
	.align	16
.nv.global.init:
	.type		__cudart_sin_cos_coeffs,@object
	.size		__cudart_sin_cos_coeffs,(__cudart_i2opi_d - __cudart_sin_cos_coeffs)
__cudart_sin_cos_coeffs:
        /*0000*/ 	.byte	0x46, 0xd2, 0xb0, 0x2c, 0xf1, 0xe5, 0x5a, 0xbe, 0x92, 0xe3, 0xac, 0x69, 0xe3, 0x1d, 0xc7, 0x3e
        /*0010*/ 	.byte	0xa1, 0x62, 0xdb, 0x19, 0xa0, 0x01, 0x2a, 0xbf, 0x18, 0x08, 0x11, 0x11, 0x11, 0x11, 0x81, 0x3f
        /*0020*/ 	.byte	0x54, 0x55, 0x55, 0x55, 0x55, 0x55, 0xc5, 0xbf, 0x00, 0x00, 0x00, 0x00, 0x00, 0x00, 0x00, 0x00
        /*0030*/ 	.byte	0x00, 0x00, 0x00, 0x00, 0x00, 0x00, 0x00, 0x00, 0x64, 0x81, 0xfd, 0x20, 0x83, 0xff, 0xa8, 0xbd
        /*0040*/ 	.byte	0x28, 0x85, 0xef, 0xc1, 0xa7, 0xee, 0x21, 0x3e, 0xd9, 0xe6, 0x06, 0x8e, 0x4f, 0x7e, 0x92, 0xbe
        /*0050*/ 	.byte	0xe9, 0xbc, 0xdd, 0x19, 0xa0, 0x01, 0xfa, 0x3e, 0x47, 0x5d, 0xc1, 0x16, 0x6c, 0xc1, 0x56, 0xbf
        /*0060*/ 	.byte	0x51, 0x55, 0x55, 0x55, 0x55, 0x55, 0xa5, 0x3f, 0x00, 0x00, 0x00, 0x00, 0x00, 0x00, 0xe0, 0xbf
        /*0070*/ 	.byte	0x00, 0x00, 0x00, 0x00, 0x00, 0x00, 0xf0, 0x3f, 0x00, 0x00, 0x00, 0x00, 0x00, 0x00, 0x00, 0x00
	.type		__cudart_i2opi_d,@object
	.size		__cudart_i2opi_d,(.L_0 - __cudart_i2opi_d)
__cudart_i2opi_d:
        /* <DEDUP_REMOVED lines=9> */
.L_0:


//--------------------- .nv.shared.reserved.0     --------------------------
	.section	.nv.shared.reserved.0,"aw",@nobits
	.weak		__nv_reservedSMEM_offset_0_alias
	.size		__nv_reservedSMEM_offset_0_alias, 0, 64
	.other		__nv_reservedSMEM_offset_0_alias,@"STO_CUDA_RESERVED_SHARED STV_DEFAULT"
__nv_reservedSMEM_offset_0_alias:
	.zero		0
	.zero		64


//--------------------- .nv.constant0.emd_many_series_one_param_time_major_f32 --------------------------
	.section	.nv.constant0.emd_many_series_one_param_time_major_f32,"a",@progbits
	.sectionflags	@""
	.align	4
.nv.constant0.emd_many_series_one_param_time_major_f32:
	.zero		992


//--------------------- .nv.constant0.emd_batch_f32 --------------------------
	.section	.nv.constant0.emd_batch_f32,"a",@progbits
	.sectionflags	@""
	.align	4
.nv.constant0.emd_batch_f32:
	.zero		1000


//--------------------- SYMBOLS --------------------------

	.type		.nv.reservedSmem.offset0,@object
	.size		.nv.reservedSmem.offset0,0x4
